//
// Generated by NVIDIA NVVM Compiler
//
// Compiler Build ID: CL-36424714
// Cuda compilation tools, release 13.0, V13.0.88
// Based on NVVM 20.0.0
//

.version 9.0
.target sm_100
.address_size 64

	// .globl	compute_energies
// _ZZ16compute_energiesE2sQ has been demoted

.visible .entry compute_energies(
	.param .u64 .ptr .align 1 compute_energies_param_0,
	.param .u32 compute_energies_param_1,
	.param .u32 compute_energies_param_2,
	.param .u64 .ptr .align 1 compute_energies_param_3,
	.param .u64 .ptr .align 1 compute_energies_param_4,
	.param .u64 compute_energies_param_5
)
{
	.reg .pred 	%p<28>;
	.reg .b16 	%rs<47>;
	.reg .b32 	%r<131>;
	.reg .b32 	%f<75>;
	.reg .b64 	%rd<95>;
	// demoted variable
	.shared .align 4 .b8 _ZZ16compute_energiesE2sQ[16384];
	ld.param.u64 	%rd27, [compute_energies_param_0];
	ld.param.u32 	%r30, [compute_energies_param_1];
	ld.param.u32 	%r31, [compute_energies_param_2];
	ld.param.u64 	%rd28, [compute_energies_param_3];
	ld.param.u64 	%rd29, [compute_energies_param_4];
	ld.param.u64 	%rd26, [compute_energies_param_5];
	cvta.to.global.u64 	%rd1, %rd27;
	cvta.to.global.u64 	%rd2, %rd28;
	cvta.to.global.u64 	%rd3, %rd29;
	mov.u32 	%r124, %tid.x;
	mov.u32 	%r32, %ctaid.x;
	mov.u32 	%r2, %ntid.x;
	mad.lo.s32 	%r3, %r2, %r32, %r124;
	mov.b32 	%r33, 1;
	shl.b32 	%r34, %r33, %r31;
	cvt.s64.s32 	%rd4, %r34;
	mul.lo.s32 	%r4, %r30, %r30;
	setp.ge.u32 	%p1, %r124, %r4;
	@%p1 bra 	$L__BB0_7;
	add.s32 	%r35, %r124, %r2;
	max.u32 	%r36, %r4, %r35;
	setp.lt.u32 	%p2, %r35, %r4;
	selp.u32 	%r37, 1, 0, %p2;
	add.s32 	%r38, %r35, %r37;
	sub.s32 	%r39, %r36, %r38;
	div.u32 	%r40, %r39, %r2;
	add.s32 	%r5, %r40, %r37;
	and.b32  	%r41, %r5, 3;
	setp.eq.s32 	%p3, %r41, 3;
	@%p3 bra 	$L__BB0_4;
	add.s32 	%r43, %r5, 1;
	and.b32  	%r6, %r43, 3;
	mov.b32 	%r123, 0;
$L__BB0_3:
	.pragma "nounroll";
	div.s32 	%r44, %r124, %r30;
	mul.lo.s32 	%r45, %r44, %r30;
	sub.s32 	%r46, %r124, %r45;
	mul.wide.s32 	%rd30, %r124, 4;
	add.s64 	%rd31, %rd1, %rd30;
	ld.global.f32 	%f15, [%rd31];
	shl.b32 	%r47, %r44, 8;
	mov.u32 	%r48, _ZZ16compute_energiesE2sQ;
	add.s32 	%r49, %r48, %r47;
	shl.b32 	%r50, %r46, 2;
	add.s32 	%r51, %r49, %r50;
	st.shared.f32 	[%r51], %f15;
	add.s32 	%r124, %r124, %r2;
	add.s32 	%r123, %r123, 1;
	setp.ne.s32 	%p4, %r123, %r6;
	@%p4 bra 	$L__BB0_3;
$L__BB0_4:
	setp.lt.u32 	%p5, %r5, 3;
	@%p5 bra 	$L__BB0_7;
	mov.u32 	%r56, _ZZ16compute_energiesE2sQ;
$L__BB0_6:
	div.s32 	%r52, %r124, %r30;
	mul.lo.s32 	%r53, %r52, %r30;
	sub.s32 	%r54, %r124, %r53;
	mul.wide.s32 	%rd32, %r124, 4;
	add.s64 	%rd33, %rd1, %rd32;
	ld.global.f32 	%f16, [%rd33];
	shl.b32 	%r55, %r52, 8;
	add.s32 	%r57, %r56, %r55;
	shl.b32 	%r58, %r54, 2;
	add.s32 	%r59, %r57, %r58;
	st.shared.f32 	[%r59], %f16;
	add.s32 	%r60, %r124, %r2;
	div.s32 	%r61, %r60, %r30;
	mul.lo.s32 	%r62, %r61, %r30;
	sub.s32 	%r63, %r60, %r62;
	mul.wide.s32 	%rd34, %r60, 4;
	add.s64 	%rd35, %rd1, %rd34;
	ld.global.f32 	%f17, [%rd35];
	shl.b32 	%r64, %r61, 8;
	add.s32 	%r65, %r56, %r64;
	shl.b32 	%r66, %r63, 2;
	add.s32 	%r67, %r65, %r66;
	st.shared.f32 	[%r67], %f17;
	add.s32 	%r68, %r60, %r2;
	div.s32 	%r69, %r68, %r30;
	mul.lo.s32 	%r70, %r69, %r30;
	sub.s32 	%r71, %r68, %r70;
	mul.wide.s32 	%rd36, %r68, 4;
	add.s64 	%rd37, %rd1, %rd36;
	ld.global.f32 	%f18, [%rd37];
	shl.b32 	%r72, %r69, 8;
	add.s32 	%r73, %r56, %r72;
	shl.b32 	%r74, %r71, 2;
	add.s32 	%r75, %r73, %r74;
	st.shared.f32 	[%r75], %f18;
	add.s32 	%r76, %r68, %r2;
	div.s32 	%r77, %r76, %r30;
	mul.lo.s32 	%r78, %r77, %r30;
	sub.s32 	%r79, %r76, %r78;
	mul.wide.s32 	%rd38, %r76, 4;
	add.s64 	%rd39, %rd1, %rd38;
	ld.global.f32 	%f19, [%rd39];
	shl.b32 	%r80, %r77, 8;
	add.s32 	%r81, %r56, %r80;
	shl.b32 	%r82, %r79, 2;
	add.s32 	%r83, %r81, %r82;
	st.shared.f32 	[%r83], %f19;
	add.s32 	%r124, %r76, %r2;
	setp.lt.u32 	%p6, %r124, %r4;
	@%p6 bra 	$L__BB0_6;
$L__BB0_7:
	cvt.u32.u64 	%r84, %rd4;
	bar.sync 	0;
	setp.ge.s32 	%p7, %r3, %r84;
	@%p7 bra 	$L__BB0_35;
	cvt.u64.u32 	%rd93, %r3;
	mul.lo.s64 	%rd6, %rd26, %rd4;
	setp.lt.s32 	%p8, %r30, 1;
	mov.u32 	%r85, %nctaid.x;
	mul.lo.s32 	%r86, %r2, %r85;
	cvt.u64.u32 	%rd7, %r86;
	@%p8 bra 	$L__BB0_26;
	add.s32 	%r14, %r30, -2;
	cvt.u16.u32 	%rs1, %r30;
$L__BB0_10:
	add.s64 	%rd9, %rd93, %rd6;
	mov.f32 	%f68, 0f00000000;
	mov.b32 	%r126, 0;
	mov.b16 	%rs45, 0;
	mov.u16 	%rs46, %rs45;
$L__BB0_11:
	not.b32 	%r16, %r126;
	add.s32 	%r17, %r30, %r16;
	shr.u64 	%rd68, %rd9, %r126;
	and.b64  	%rd69, %rd68, 1;
	setp.eq.b64 	%p15, %rd69, 1;
	not.pred 	%p16, %p15;
	@%p16 bra 	$L__BB0_13;
	shl.b32 	%r93, %r126, 8;
	mov.u32 	%r94, _ZZ16compute_energiesE2sQ;
	add.s32 	%r18, %r94, %r93;
	shl.b32 	%r95, %r126, 2;
	add.s32 	%r96, %r18, %r95;
	ld.shared.f32 	%f21, [%r96];
	add.f32 	%f68, %f68, %f21;
	add.s32 	%r128, %r126, 1;
	setp.lt.s32 	%p17, %r128, %r30;
	@%p17 bra 	$L__BB0_15;
$L__BB0_13:
	add.s32 	%r126, %r126, 1;
	setp.eq.s32 	%p26, %r126, %r30;
	add.s16 	%rs46, %rs46, 1;
	add.s16 	%rs45, %rs45, 1;
	@%p26 bra 	$L__BB0_14;
	bra.uni 	$L__BB0_11;
$L__BB0_14:
	shl.b64 	%rd85, %rd93, 3;
	add.s64 	%rd86, %rd3, %rd85;
	st.global.u64 	[%rd86], %rd9;
	shl.b64 	%rd87, %rd93, 2;
	add.s64 	%rd88, %rd2, %rd87;
	st.global.f32 	[%rd88], %f68;
	add.s64 	%rd93, %rd93, %rd7;
	setp.lt.s64 	%p27, %rd93, %rd4;
	@%p27 bra 	$L__BB0_10;
	bra.uni 	$L__BB0_35;
$L__BB0_15:
	sub.s32 	%r97, %r14, %r126;
	setp.lt.u32 	%p18, %r97, 7;
	@%p18 bra 	$L__BB0_18;
	and.b32  	%r23, %r17, -8;
$L__BB0_17:
	.pragma "nounroll";
	shr.u64 	%rd70, %rd9, %r128;
	cvt.u16.u64 	%rs10, %rd70;
	and.b16  	%rs11, %rs10, 1;
	shl.b32 	%r98, %r128, 2;
	add.s32 	%r99, %r18, %r98;
	ld.shared.f32 	%f23, [%r99];
	cvt.rn.f32.u16 	%f24, %rs11;
	fma.rn.f32 	%f25, %f23, %f24, %f68;
	add.s32 	%r100, %r128, 1;
	shr.u64 	%rd71, %rd9, %r100;
	cvt.u16.u64 	%rs12, %rd71;
	and.b16  	%rs13, %rs12, 1;
	ld.shared.f32 	%f26, [%r99+4];
	cvt.rn.f32.u16 	%f27, %rs13;
	fma.rn.f32 	%f28, %f26, %f27, %f25;
	add.s32 	%r101, %r128, 2;
	shr.u64 	%rd72, %rd9, %r101;
	cvt.u16.u64 	%rs14, %rd72;
	and.b16  	%rs15, %rs14, 1;
	ld.shared.f32 	%f29, [%r99+8];
	cvt.rn.f32.u16 	%f30, %rs15;
	fma.rn.f32 	%f31, %f29, %f30, %f28;
	add.s32 	%r102, %r128, 3;
	shr.u64 	%rd73, %rd9, %r102;
	cvt.u16.u64 	%rs16, %rd73;
	and.b16  	%rs17, %rs16, 1;
	ld.shared.f32 	%f32, [%r99+12];
	cvt.rn.f32.u16 	%f33, %rs17;
	fma.rn.f32 	%f34, %f32, %f33, %f31;
	add.s32 	%r103, %r128, 4;
	shr.u64 	%rd74, %rd9, %r103;
	cvt.u16.u64 	%rs18, %rd74;
	and.b16  	%rs19, %rs18, 1;
	ld.shared.f32 	%f35, [%r99+16];
	cvt.rn.f32.u16 	%f36, %rs19;
	fma.rn.f32 	%f37, %f35, %f36, %f34;
	add.s32 	%r104, %r128, 5;
	shr.u64 	%rd75, %rd9, %r104;
	cvt.u16.u64 	%rs20, %rd75;
	and.b16  	%rs21, %rs20, 1;
	ld.shared.f32 	%f38, [%r99+20];
	cvt.rn.f32.u16 	%f39, %rs21;
	fma.rn.f32 	%f40, %f38, %f39, %f37;
	add.s32 	%r105, %r128, 6;
	shr.u64 	%rd76, %rd9, %r105;
	cvt.u16.u64 	%rs22, %rd76;
	and.b16  	%rs23, %rs22, 1;
	ld.shared.f32 	%f41, [%r99+24];
	cvt.rn.f32.u16 	%f42, %rs23;
	fma.rn.f32 	%f43, %f41, %f42, %f40;
	add.s32 	%r106, %r128, 7;
	shr.u64 	%rd77, %rd9, %r106;
	cvt.u16.u64 	%rs24, %rd77;
	and.b16  	%rs25, %rs24, 1;
	ld.shared.f32 	%f44, [%r99+28];
	cvt.rn.f32.u16 	%f45, %rs25;
	fma.rn.f32 	%f68, %f44, %f45, %f43;
	add.s32 	%r128, %r128, 8;
	add.s32 	%r107, %r128, %r16;
	setp.eq.s32 	%p19, %r107, %r23;
	@%p19 bra 	$L__BB0_18;
	bra.uni 	$L__BB0_17;
$L__BB0_18:
	and.b32  	%r108, %r17, 7;
	setp.eq.s32 	%p20, %r108, 0;
	@%p20 bra 	$L__BB0_13;
	not.b16 	%rs26, %rs46;
	add.s16 	%rs27, %rs26, %rs1;
	cvt.u32.u16 	%r109, %rs27;
	and.b32  	%r25, %r109, 7;
	add.s32 	%r110, %r25, -1;
	setp.lt.u32 	%p21, %r110, 3;
	@%p21 bra 	$L__BB0_21;
	shr.u64 	%rd78, %rd9, %r128;
	cvt.u16.u64 	%rs28, %rd78;
	and.b16  	%rs29, %rs28, 1;
	shl.b32 	%r111, %r128, 2;
	add.s32 	%r112, %r18, %r111;
	ld.shared.f32 	%f47, [%r112];
	cvt.rn.f32.u16 	%f48, %rs29;
	fma.rn.f32 	%f49, %f47, %f48, %f68;
	add.s32 	%r113, %r128, 1;
	shr.u64 	%rd79, %rd9, %r113;
	cvt.u16.u64 	%rs30, %rd79;
	and.b16  	%rs31, %rs30, 1;
	ld.shared.f32 	%f50, [%r112+4];
	cvt.rn.f32.u16 	%f51, %rs31;
	fma.rn.f32 	%f52, %f50, %f51, %f49;
	add.s32 	%r114, %r128, 2;
	shr.u64 	%rd80, %rd9, %r114;
	cvt.u16.u64 	%rs32, %rd80;
	and.b16  	%rs33, %rs32, 1;
	ld.shared.f32 	%f53, [%r112+8];
	cvt.rn.f32.u16 	%f54, %rs33;
	fma.rn.f32 	%f55, %f53, %f54, %f52;
	add.s32 	%r115, %r128, 3;
	shr.u64 	%rd81, %rd9, %r115;
	cvt.u16.u64 	%rs34, %rd81;
	and.b16  	%rs35, %rs34, 1;
	ld.shared.f32 	%f56, [%r112+12];
	cvt.rn.f32.u16 	%f57, %rs35;
	fma.rn.f32 	%f68, %f56, %f57, %f55;
	add.s32 	%r128, %r128, 4;
$L__BB0_21:
	and.b32  	%r116, %r25, 3;
	setp.eq.s32 	%p22, %r116, 0;
	@%p22 bra 	$L__BB0_13;
	xor.b16  	%rs36, %rs45, 3;
	add.s16 	%rs7, %rs36, %rs1;
	and.b16  	%rs37, %rs7, 3;
	setp.eq.s16 	%p23, %rs37, 1;
	@%p23 bra 	$L__BB0_24;
	shr.u64 	%rd82, %rd9, %r128;
	cvt.u16.u64 	%rs38, %rd82;
	and.b16  	%rs39, %rs38, 1;
	shl.b32 	%r117, %r128, 2;
	add.s32 	%r118, %r18, %r117;
	ld.shared.f32 	%f59, [%r118];
	cvt.rn.f32.u16 	%f60, %rs39;
	fma.rn.f32 	%f61, %f59, %f60, %f68;
	add.s32 	%r119, %r128, 1;
	shr.u64 	%rd83, %rd9, %r119;
	cvt.u16.u64 	%rs40, %rd83;
	and.b16  	%rs41, %rs40, 1;
	ld.shared.f32 	%f62, [%r118+4];
	cvt.rn.f32.u16 	%f63, %rs41;
	fma.rn.f32 	%f68, %f62, %f63, %f61;
	add.s32 	%r128, %r128, 2;
$L__BB0_24:
	and.b16  	%rs42, %rs7, 1;
	setp.eq.b16 	%p24, %rs42, 1;
	not.pred 	%p25, %p24;
	@%p25 bra 	$L__BB0_13;
	shr.u64 	%rd84, %rd9, %r128;
	cvt.u16.u64 	%rs43, %rd84;
	and.b16  	%rs44, %rs43, 1;
	shl.b32 	%r120, %r128, 2;
	add.s32 	%r121, %r18, %r120;
	ld.shared.f32 	%f64, [%r121];
	cvt.rn.f32.u16 	%f65, %rs44;
	fma.rn.f32 	%f68, %f64, %f65, %f68;
	bra.uni 	$L__BB0_13;
$L__BB0_26:
	add.s64 	%rd40, %rd7, %rd93;
	max.s64 	%rd41, %rd40, %rd4;
	setp.lt.s64 	%p9, %rd40, %rd4;
	selp.u64 	%rd11, 1, 0, %p9;
	add.s64 	%rd42, %rd40, %rd11;
	sub.s64 	%rd12, %rd41, %rd42;
	max.u64 	%rd13, %rd7, 1;
	and.b64  	%rd43, %rd12, -4294967296;
	setp.ne.s64 	%p10, %rd43, 0;
	@%p10 bra 	$L__BB0_28;
	cvt.u32.u64 	%r87, %rd13;
	cvt.u32.u64 	%r88, %rd12;
	div.u32 	%r89, %r88, %r87;
	cvt.u64.u32 	%rd90, %r89;
	bra.uni 	$L__BB0_29;
$L__BB0_28:
	div.u64 	%rd90, %rd12, %rd13;
$L__BB0_29:
	add.s64 	%rd17, %rd90, %rd11;
	and.b64  	%rd44, %rd17, 3;
	setp.eq.s64 	%p11, %rd44, 3;
	@%p11 bra 	$L__BB0_32;
	add.s64 	%rd46, %rd17, 1;
	and.b64  	%rd18, %rd46, 3;
	mov.b64 	%rd92, 0;
$L__BB0_31:
	.pragma "nounroll";
	add.s64 	%rd47, %rd93, %rd6;
	shl.b64 	%rd48, %rd93, 3;
	add.s64 	%rd49, %rd3, %rd48;
	st.global.u64 	[%rd49], %rd47;
	shl.b64 	%rd50, %rd93, 2;
	add.s64 	%rd51, %rd2, %rd50;
	mov.b32 	%r90, 0;
	st.global.u32 	[%rd51], %r90;
	add.s64 	%rd93, %rd93, %rd7;
	add.s64 	%rd92, %rd92, 1;
	setp.ne.s64 	%p12, %rd92, %rd18;
	@%p12 bra 	$L__BB0_31;
$L__BB0_32:
	setp.lt.u64 	%p13, %rd17, 3;
	@%p13 bra 	$L__BB0_35;
	shl.b64 	%rd58, %rd7, 3;
	shl.b64 	%rd60, %rd7, 2;
$L__BB0_34:
	add.s64 	%rd52, %rd93, %rd6;
	shl.b64 	%rd53, %rd93, 3;
	add.s64 	%rd54, %rd3, %rd53;
	st.global.u64 	[%rd54], %rd52;
	shl.b64 	%rd55, %rd93, 2;
	add.s64 	%rd56, %rd2, %rd55;
	mov.b32 	%r91, 0;
	st.global.u32 	[%rd56], %r91;
	add.s64 	%rd57, %rd52, %rd7;
	add.s64 	%rd59, %rd54, %rd58;
	st.global.u64 	[%rd59], %rd57;
	add.s64 	%rd61, %rd56, %rd60;
	st.global.u32 	[%rd61], %r91;
	add.s64 	%rd62, %rd57, %rd7;
	add.s64 	%rd63, %rd59, %rd58;
	st.global.u64 	[%rd63], %rd62;
	add.s64 	%rd64, %rd61, %rd60;
	st.global.u32 	[%rd64], %r91;
	add.s64 	%rd65, %rd62, %rd7;
	add.s64 	%rd66, %rd63, %rd58;
	st.global.u64 	[%rd66], %rd65;
	add.s64 	%rd67, %rd64, %rd60;
	st.global.u32 	[%rd67], %r91;
	add.s64 	%rd93, %rd60, %rd93;
	setp.lt.s64 	%p14, %rd93, %rd4;
	@%p14 bra 	$L__BB0_34;
$L__BB0_35:
	ret;

}


// ===== COMPILED SASS (sm_100) =====

	.target	sm_100

	.elftype	@"ET_EXEC"


//--------------------- .note.nv.tkinfo           --------------------------
	.section	.note.nv.tkinfo,"",@"SHT_NOTE"
	.sectionflags	@"SHF_NOTE_NV_TKINFO"
	.tkinfo
        /*0018*/ 	.word	0x00000002
        /*0030*/ 	.string	""
        /*0030*/ 	.string	"ptxas"
        /*0030*/ 	.string	"Cuda compilation tools, release 13.0, V13.0.88"
        /*0030*/ 	.string	"Build cuda_13.0.r13.0/compiler.36424714_0"
        /*0030*/ 	.string	"-arch sm_100 -m 64 "



//--------------------- .note.nv.cuinfo           --------------------------
	.section	.note.nv.cuinfo,"",@"SHT_NOTE"
	.sectionflags	@"SHF_NOTE_NV_CUINFO"
        /*0018*/ 	.short	0x0002
        /*001a*/ 	.short	0x0064
        /*001c*/ 	.short	0x0082
	.zero		2


//--------------------- .nv.info                  --------------------------
	.section	.nv.info,"",@"SHT_CUDA_INFO"
	.align	4


	//----- nvinfo : EIATTR_REGCOUNT
	.align		4
        /*0000*/ 	.byte	0x04, 0x2f
        /*0002*/ 	.short	(.L_1 - .L_0)
	.align		4
.L_0:
        /*0004*/ 	.word	index@(compute_energies)
        /*0008*/ 	.word	0x00000020


	//----- nvinfo : EIATTR_FRAME_SIZE
	.align		4
.L_1:
        /*000c*/ 	.byte	0x04, 0x11
        /*000e*/ 	.short	(.L_3 - .L_2)
	.align		4
.L_2:
        /*0010*/ 	.word	index@($__internal_0_$__cuda_sm20_div_u64)
        /*0014*/ 	.word	0x00000000


	//----- nvinfo : EIATTR_FRAME_SIZE
	.align		4
.L_3:
        /*0018*/ 	.byte	0x04, 0x11
        /*001a*/ 	.short	(.L_5 - .L_4)
	.align		4
.L_4:
        /*001c*/ 	.word	index@(compute_energies)
        /*0020*/ 	.word	0x00000000


	//----- nvinfo : EIATTR_MIN_STACK_SIZE
	.align		4
.L_5:
        /*0024*/ 	.byte	0x04, 0x12
        /*0026*/ 	.short	(.L_7 - .L_6)
	.align		4
.L_6:
        /*0028*/ 	.word	index@(compute_energies)
        /*002c*/ 	.word	0x00000000
.L_7:


//--------------------- .nv.compat                --------------------------
	.section	.nv.compat,"",@"SHT_CUDA_COMPAT_INFO"
	.align	4
        /*0000*/ 	.byte	0x02, 0x09, 0x00, 0x00, 0x02, 0x02, 0x01, 0x00, 0x02, 0x05, 0x05, 0x00, 0x03, 0x07, 0x01, 0x01
        /*0010*/ 	.byte	0x02, 0x03, 0x00, 0x00, 0x02, 0x06, 0x01, 0x00, 0x04, 0x0b, 0x08, 0x00, 0x09, 0x00, 0x00, 0x00
        /*0020*/ 	.byte	0x00, 0x00, 0x00, 0x00


//--------------------- .nv.info.compute_energies --------------------------
	.section	.nv.info.compute_energies,"",@"SHT_CUDA_INFO"
	.sectionflags	@""
	.align	4


	//----- nvinfo : EIATTR_CUDA_API_VERSION
	.align		4
        /*0000*/ 	.byte	0x04, 0x37
        /*0002*/ 	.short	(.L_9 - .L_8)
.L_8:
        /*0004*/ 	.word	0x00000082


	//----- nvinfo : EIATTR_KPARAM_INFO
	.align		4
.L_9:
        /*0008*/ 	.byte	0x04, 0x17
        /*000a*/ 	.short	(.L_11 - .L_10)
.L_10:
        /*000c*/ 	.word	0x00000000
        /*0010*/ 	.short	0x0005
        /*0012*/ 	.short	0x0020
        /*0014*/ 	.byte	0x00, 0xf0, 0x21, 0x00


	//----- nvinfo : EIATTR_KPARAM_INFO
	.align		4
.L_11:
        /*0018*/ 	.byte	0x04, 0x17
        /*001a*/ 	.short	(.L_13 - .L_12)
.L_12:
        /*001c*/ 	.word	0x00000000
        /*0020*/ 	.short	0x0004
        /*0022*/ 	.short	0x0018
        /*0024*/ 	.byte	0x00, 0xf5, 0x21, 0x00


	//----- nvinfo : EIATTR_KPARAM_INFO
	.align		4
.L_13:
        /*0028*/ 	.byte	0x04, 0x17
        /*002a*/ 	.short	(.L_15 - .L_14)
.L_14:
        /*002c*/ 	.word	0x00000000
        /*0030*/ 	.short	0x0003
        /*0032*/ 	.short	0x0010
        /*0034*/ 	.byte	0x00, 0xf5, 0x21, 0x00


	//----- nvinfo : EIATTR_KPARAM_INFO
	.align		4
.L_15:
        /*0038*/ 	.byte	0x04, 0x17
        /*003a*/ 	.short	(.L_17 - .L_16)
.L_16:
        /*003c*/ 	.word	0x00000000
        /*0040*/ 	.short	0x0002
        /*0042*/ 	.short	0x000c
        /*0044*/ 	.byte	0x00, 0xf0, 0x11, 0x00


	//----- nvinfo : EIATTR_KPARAM_INFO
	.align		4
.L_17:
        /*0048*/ 	.byte	0x04, 0x17
        /*004a*/ 	.short	(.L_19 - .L_18)
.L_18:
        /*004c*/ 	.word	0x00000000
        /*0050*/ 	.short	0x0001
        /*0052*/ 	.short	0x0008
        /*0054*/ 	.byte	0x00, 0xf0, 0x11, 0x00


	//----- nvinfo : EIATTR_KPARAM_INFO
	.align		4
.L_19:
        /*0058*/ 	.byte	0x04, 0x17
        /*005a*/ 	.short	(.L_21 - .L_20)
.L_20:
        /*005c*/ 	.word	0x00000000
        /*0060*/ 	.short	0x0000
        /*0062*/ 	.short	0x0000
        /*0064*/ 	.byte	0x00, 0xf5, 0x21, 0x00


	//----- nvinfo : EIATTR_SPARSE_MMA_MASK
	.align		4
.L_21:
        /*0068*/ 	.byte	0x03, 0x50
        /*006a*/ 	.short	0x0000


	//----- nvinfo : EIATTR_MAXREG_COUNT
	.align		4
        /*006c*/ 	.byte	0x03, 0x1b
        /*006e*/ 	.short	0x00ff


	//----- nvinfo : EIATTR_NUM_BARRIERS
	.align		4
        /*0070*/ 	.byte	0x02, 0x4c
        /*0072*/ 	.byte	0x01
	.zero		1


	//----- nvinfo : EIATTR_MERCURY_ISA_VERSION
	.align		4
        /*0074*/ 	.byte	0x03, 0x5f
        /*0076*/ 	.short	0x0101


	//----- nvinfo : EIATTR_VRC_CTA_INIT_COUNT
	.align		4
        /*0078*/ 	.byte	0x02, 0x4a
	.zero		1
	.zero		1


	//----- nvinfo : EIATTR_EXIT_INSTR_OFFSETS
	.align		4
        /*007c*/ 	.byte	0x04, 0x1c
        /*007e*/ 	.short	(.L_23 - .L_22)


	//   ....[0]....
.L_22:
        /*0080*/ 	.word	0x00000d00


	//   ....[1]....
        /*0084*/ 	.word	0x00001800


	//   ....[2]....
        /*0088*/ 	.word	0x00001cc0


	//   ....[3]....
        /*008c*/ 	.word	0x00001fc0


	//----- nvinfo : EIATTR_CRS_STACK_SIZE
	.align		4
.L_23:
        /*0090*/ 	.byte	0x04, 0x1e
        /*0092*/ 	.short	(.L_25 - .L_24)
.L_24:
        /*0094*/ 	.word	0x00000000


	//----- nvinfo : EIATTR_CBANK_PARAM_SIZE
	.align		4
.L_25:
        /*0098*/ 	.byte	0x03, 0x19
        /*009a*/ 	.short	0x0028


	//----- nvinfo : EIATTR_PARAM_CBANK
	.align		4
        /*009c*/ 	.byte	0x04, 0x0a
        /*009e*/ 	.short	(.L_27 - .L_26)
	.align		4
.L_26:
        /*00a0*/ 	.word	index@(.nv.constant0.compute_energies)
        /*00a4*/ 	.short	0x0380
        /*00a6*/ 	.short	0x0028


	//----- nvinfo : EIATTR_SW_WAR
	.align		4
.L_27:
        /*00a8*/ 	.byte	0x04, 0x36
        /*00aa*/ 	.short	(.L_29 - .L_28)
.L_28:
        /*00ac*/ 	.word	0x00000008
.L_29:


//--------------------- .nv.callgraph             --------------------------
	.section	.nv.callgraph,"",@"SHT_CUDA_CALLGRAPH"
	.align	4
	.sectionentsize	8
	.align		4
        /*0000*/ 	.word	0x00000000
	.align		4
        /*0004*/ 	.word	0xffffffff
	.align		4
        /*0008*/ 	.word	0x00000000
	.align		4
        /*000c*/ 	.word	0xfffffffe
	.align		4
        /*0010*/ 	.word	0x00000000
	.align		4
        /*0014*/ 	.word	0xfffffffd
	.align		4
        /*0018*/ 	.word	0x00000000
	.align		4
        /*001c*/ 	.word	0xfffffffc


//--------------------- .text.compute_energies    --------------------------
	.section	.text.compute_energies,"ax",@progbits
	.align	128
        .global         compute_energies
        .type           compute_energies,@function
        .size           compute_energies,(.L_x_25 - compute_energies)
        .other          compute_energies,@"STO_CUDA_ENTRY STV_DEFAULT"
compute_energies:
.text.compute_energies:
[----:B------:R-:W-:Y:S01]  /*0000*/  LDC R1, c[0x0][0x37c] ;  /* 0x0000df00ff017b82 */ /* 0x000fe20000000800 */
[----:B------:R-:W0:Y:S01]  /*0010*/  S2R R13, SR_TID.X ;  /* 0x00000000000d7919 */ /* 0x000e220000002100 */
[----:B------:R-:W1:Y:S06]  /*0020*/  LDCU.64 UR6, c[0x0][0x388] ;  /* 0x00007100ff0677ac */ /* 0x000e6c0008000a00 */
[----:B------:R-:W2:Y:S01]  /*0030*/  S2UR UR5, SR_CTAID.X ;  /* 0x00000000000579c3 */ /* 0x000ea20000002500 */
[----:B------:R-:W-:Y:S01]  /*0040*/  BSSY.RECONVERGENT B0, `(.L_x_0) ;  /* 0x00000c9000007945 */ /* 0x000fe20003800200 */
[----:B------:R-:W-:Y:S01]  /*0050*/  UMOV UR4, 0x1 ;  /* 0x0000000100047882 */ /* 0x000fe20000000000 */
[----:B------:R-:W3:Y:S05]  /*0060*/  LDCU.64 UR8, c[0x0][0x358] ;  /* 0x00006b00ff0877ac */ /* 0x000eea0008000a00 */
[----:B------:R-:W2:Y:S01]  /*0070*/  LDC R0, c[0x0][0x360] ;  /* 0x0000d800ff007b82 */ /* 0x000ea20000000800 */
[----:B------:R-:W4:Y:S01]  /*0080*/  LDCU UR10, c[0x0][0x388] ;  /* 0x00007100ff0a77ac */ /* 0x000f220008000800 */
[----:B-1----:R-:W-:Y:S01]  /*0090*/  IMAD.U32 R20, RZ, RZ, UR6 ;  /* 0x00000006ff147e24 */ /* 0x002fe2000f8e00ff */
[----:B------:R-:W-:Y:S01]  /*00a0*/  USHF.L.U32 UR4, UR4, UR7, URZ ;  /* 0x0000000704047299 */ /* 0x000fe200080006ff */
[----:B------:R-:W1:Y:S02]  /*00b0*/  LDCU UR6, c[0x0][0x388] ;  /* 0x00007100ff0677ac */ /* 0x000e640008000800 */
[----:B------:R-:W-:Y:S01]  /*00c0*/  IMAD R14, R20, R20, RZ ;  /* 0x00000014140e7224 */ /* 0x000fe200078e02ff */
[----:B------:R-:W-:-:S04]  /*00d0*/  USHF.R.S32.HI UR7, URZ, 0x1f, UR4 ;  /* 0x0000001fff077899 */ /* 0x000fc80008011404 */
[----:B0-----:R-:W-:Y:S01]  /*00e0*/  ISETP.GE.U32.AND P0, PT, R13, R14, PT ;  /* 0x0000000e0d00720c */ /* 0x001fe20003f06070 */
[----:B--2---:R-:W-:-:S12]  /*00f0*/  IMAD R12, R0, UR5, R13 ;  /* 0x00000005000c7c24 */ /* 0x004fd8000f8e020d */
[----:B-1-34-:R-:W-:Y:S05]  /*0100*/  @P0 BRA `(.L_x_1) ;  /* 0x0000000800f00947 */ /* 0x01afea0003800000 */
[----:B------:R-:W0:Y:S01]  /*0110*/  I2F.U32.RP R7, R0 ;  /* 0x0000000000077306 */ /* 0x000e220000209000 */
[----:B------:R-:W-:Y:S01]  /*0120*/  IMAD.IADD R5, R13, 0x1, R0 ;  /* 0x000000010d057824 */ /* 0x000fe200078e0200 */
[----:B------:R-:W-:Y:S01]  /*0130*/  ISETP.NE.U32.AND P2, PT, R0, RZ, PT ;  /* 0x000000ff0000720c */ /* 0x000fe20003f45070 */
[----:B------:R-:W-:Y:S03]  /*0140*/  BSSY.RECONVERGENT B1, `(.L_x_2) ;  /* 0x0000046000017945 */ /* 0x000fe60003800200 */
[----:B------:R-:W-:Y:S02]  /*0150*/  ISETP.GE.U32.AND P0, PT, R5, R14, PT ;  /* 0x0000000e0500720c */ /* 0x000fe40003f06070 */
[----:B------:R-:W-:Y:S02]  /*0160*/  VIMNMX.U32 R4, PT, PT, R14, R5, !PT ;  /* 0x000000050e047248 */ /* 0x000fe40007fe0000 */
[----:B------:R-:W-:-:S04]  /*0170*/  SEL R6, RZ, 0x1, P0 ;  /* 0x00000001ff067807 */ /* 0x000fc80000000000 */
[----:B------:R-:W-:Y:S01]  /*0180*/  IADD3 R5, PT, PT, R4, -R5, -R6 ;  /* 0x8000000504057210 */ /* 0x000fe20007ffe806 */
[----:B0-----:R-:W0:Y:S02]  /*0190*/  MUFU.RCP R7, R7 ;  /* 0x0000000700077308 */ /* 0x001e240000001000 */
[----:B0-----:R-:W-:-:S06]  /*01a0*/  VIADD R2, R7, 0xffffffe ;  /* 0x0ffffffe07027836 */ /* 0x001fcc0000000000 */
[----:B------:R0:W1:Y:S02]  /*01b0*/  F2I.FTZ.U32.TRUNC.NTZ R3, R2 ;  /* 0x0000000200037305 */ /* 0x000064000021f000 */
[----:B0-----:R-:W-:Y:S02]  /*01c0*/  IMAD.MOV.U32 R2, RZ, RZ, RZ ;  /* 0x000000ffff027224 */ /* 0x001fe400078e00ff */
[----:B-1----:R-:W-:-:S04]  /*01d0*/  IMAD.MOV R9, RZ, RZ, -R3 ;  /* 0x000000ffff097224 */ /* 0x002fc800078e0a03 */
[----:B------:R-:W-:-:S04]  /*01e0*/  IMAD R9, R9, R0, RZ ;  /* 0x0000000009097224 */ /* 0x000fc800078e02ff */
[----:B------:R-:W-:-:S06]  /*01f0*/  IMAD.HI.U32 R8, R3, R9, R2 ;  /* 0x0000000903087227 */ /* 0x000fcc00078e0002 */
[----:B------:R-:W-:-:S04]  /*0200*/  IMAD.HI.U32 R3, R8, R5, RZ ;  /* 0x0000000508037227 */ /* 0x000fc800078e00ff */
[----:B------:R-:W-:-:S04]  /*0210*/  IMAD.MOV R2, RZ, RZ, -R3 ;  /* 0x000000ffff027224 */ /* 0x000fc800078e0a03 */
[----:B------:R-:W-:-:S05]  /*0220*/  IMAD R5, R0, R2, R5 ;  /* 0x0000000200057224 */ /* 0x000fca00078e0205 */
[----:B------:R-:W-:-:S13]  /*0230*/  ISETP.GE.U32.AND P0, PT, R5, R0, PT ;  /* 0x000000000500720c */ /* 0x000fda0003f06070 */
[----:B------:R-:W-:Y:S01]  /*0240*/  @P0 IMAD.IADD R5, R5, 0x1, -R0 ;  /* 0x0000000105050824 */ /* 0x000fe200078e0a00 */
[----:B------:R-:W-:-:S04]  /*0250*/  @P0 IADD3 R3, PT, PT, R3, 0x1, RZ ;  /* 0x0000000103030810 */ /* 0x000fc80007ffe0ff */
[----:B------:R-:W-:-:S13]  /*0260*/  ISETP.GE.U32.AND P1, PT, R5, R0, PT ;  /* 0x000000000500720c */ /* 0x000fda0003f26070 */
[----:B------:R-:W-:Y:S01]  /*0270*/  @P1 VIADD R3, R3, 0x1 ;  /* 0x0000000103031836 */ /* 0x000fe20000000000 */
[----:B------:R-:W-:-:S05]  /*0280*/  @!P2 LOP3.LUT R3, RZ, R0, RZ, 0x33, !PT ;  /* 0x00000000ff03a212 */ /* 0x000fca00078e33ff */
[----:B------:R-:W-:-:S05]  /*0290*/  IMAD.IADD R9, R6, 0x1, R3 ;  /* 0x0000000106097824 */ /* 0x000fca00078e0203 */
[C---:B------:R-:W-:Y:S02]  /*02a0*/  LOP3.LUT R2, R9.reuse, 0x3, RZ, 0xc0, !PT ;  /* 0x0000000309027812 */ /* 0x040fe400078ec0ff */
[----:B------:R-:W-:Y:S02]  /*02b0*/  ISETP.GE.U32.AND P4, PT, R9, 0x3, PT ;  /* 0x000000030900780c */ /* 0x000fe40003f86070 */
[----:B------:R-:W-:-:S13]  /*02c0*/  ISETP.NE.AND P0, PT, R2, 0x3, PT ;  /* 0x000000030200780c */ /* 0x000fda0003f05270 */
[----:B------:R-:W-:Y:S05]  /*02d0*/  @!P0 BRA `(.L_x_3) ;  /* 0x0000000000b08947 */ /* 0x000fea0003800000 */
[----:B------:R-:W-:Y:S01]  /*02e0*/  IABS R4, R20 ;  /* 0x0000001400047213 */ /* 0x000fe20000000000 */
[----:B------:R-:W0:Y:S01]  /*02f0*/  S2R R6, SR_CgaCtaId ;  /* 0x0000000000067919 */ /* 0x000e220000008800 */
[----:B------:R-:W1:Y:S01]  /*0300*/  LDC.64 R2, c[0x0][0x380] ;  /* 0x0000e000ff027b82 */ /* 0x000e620000000a00 */
[----:B------:R-:W-:Y:S01]  /*0310*/  MOV R5, 0x400 ;  /* 0x0000040000057802 */ /* 0x000fe20000000f00 */
[----:B------:R-:W2:Y:S01]  /*0320*/  I2F.RP R8, R4 ;  /* 0x0000000400087306 */ /* 0x000ea20000209400 */
[----:B------:R-:W-:Y:S01]  /*0330*/  VIADD R9, R9, 0x1 ;  /* 0x0000000109097836 */ /* 0x000fe20000000000 */
[----:B------:R-:W-:-:S04]  /*0340*/  ISETP.NE.AND P1, PT, R20, RZ, PT ;  /* 0x000000ff1400720c */ /* 0x000fc80003f25270 */
[----:B------:R-:W-:Y:S02]  /*0350*/  LOP3.LUT R9, R9, 0x3, RZ, 0xc0, !PT ;  /* 0x0000000309097812 */ /* 0x000fe400078ec0ff */
[----:B--2---:R-:W2:Y:S01]  /*0360*/  MUFU.RCP R8, R8 ;  /* 0x0000000800087308 */ /* 0x004ea20000001000 */
[----:B0-----:R-:W-:Y:S01]  /*0370*/  LEA R5, R6, R5, 0x18 ;  /* 0x0000000506057211 */ /* 0x001fe200078ec0ff */
[----:B------:R-:W-:Y:S02]  /*0380*/  IMAD.MOV.U32 R6, RZ, RZ, RZ ;  /* 0x000000ffff067224 */ /* 0x000fe400078e00ff */
[----:B--2---:R-:W-:Y:S02]  /*0390*/  VIADD R7, R8, 0xffffffe ;  /* 0x0ffffffe08077836 */ /* 0x004fe40000000000 */
[----:B------:R-:W-:-:S04]  /*03a0*/  IMAD.MOV.U32 R8, RZ, RZ, RZ ;  /* 0x000000ffff087224 */ /* 0x000fc800078e00ff */
[----:B------:R-:W0:Y:S02]  /*03b0*/  F2I.FTZ.U32.TRUNC.NTZ R7, R7 ;  /* 0x0000000700077305 */ /* 0x000e24000021f000 */
[----:B0-----:R-:W-:-:S04]  /*03c0*/  IMAD.MOV R11, RZ, RZ, -R7 ;  /* 0x000000ffff0b7224 */ /* 0x001fc800078e0a07 */
[----:B------:R-:W-:-:S04]  /*03d0*/  IMAD R11, R11, R4, RZ ;  /* 0x000000040b0b7224 */ /* 0x000fc800078e02ff */
[----:B------:R-:W-:Y:S01]  /*03e0*/  IMAD.HI.U32 R6, R7, R11, R6 ;  /* 0x0000000b07067227 */ /* 0x000fe200078e0006 */
[----:B-1----:R-:W-:-:S07]  /*03f0*/  LOP3.LUT R7, RZ, R20, RZ, 0x33, !PT ;  /* 0x00000014ff077212 */ /* 0x002fce00078e33ff */
.L_x_4:
[----:B0-----:R-:W-:-:S05]  /*0400*/  IMAD.WIDE R10, R13, 0x4, R2 ;  /* 0x000000040d0a7825 */ /* 0x001fca00078e0202 */
[----:B------:R0:W2:Y:S01]  /*0410*/  LDG.E R16, desc[UR8][R10.64] ;  /* 0x000000080a107981 */ /* 0x0000a2000c1e1900 */
[----:B------:R-:W-:Y:S01]  /*0420*/  IABS R17, R13 ;  /* 0x0000000d00117213 */ /* 0x000fe20000000000 */
[----:B------:R-:W-:Y:S01]  /*0430*/  VIADD R8, R8, 0x1 ;  /* 0x0000000108087836 */ /* 0x000fe20000000000 */
[----:B------:R-:W-:-:S03]  /*0440*/  MOV R20, UR6 ;  /* 0x0000000600147c02 */ /* 0x000fc60008000f00 */
[----:B------:R-:W-:Y:S01]  /*0450*/  IMAD.HI.U32 R15, R6, R17, RZ ;  /* 0x00000011060f7227 */ /* 0x000fe200078e00ff */
[----:B------:R-:W-:-:S03]  /*0460*/  IABS R22, R20 ;  /* 0x0000001400167213 */ /* 0x000fc60000000000 */
[----:B------:R-:W-:Y:S01]  /*0470*/  IMAD.MOV R18, RZ, RZ, -R15 ;  /* 0x000000ffff127224 */ /* 0x000fe200078e0a0f */
[----:B0-----:R-:W-:-:S03]  /*0480*/  LOP3.LUT R10, R13, R20, RZ, 0x3c, !PT ;  /* 0x000000140d0a7212 */ /* 0x001fc600078e3cff */
[----:B------:R-:W-:Y:S01]  /*0490*/  IMAD R17, R22, R18, R17 ;  /* 0x0000001216117224 */ /* 0x000fe200078e0211 */
[----:B------:R-:W-:-:S04]  /*04a0*/  ISETP.GE.AND P3, PT, R10, RZ, PT ;  /* 0x000000ff0a00720c */ /* 0x000fc80003f66270 */
[----:B------:R-:W-:-:S13]  /*04b0*/  ISETP.GT.U32.AND P2, PT, R4, R17, PT ;  /* 0x000000110400720c */ /* 0x000fda0003f44070 */
[----:B------:R-:W-:Y:S02]  /*04c0*/  @!P2 IMAD.IADD R17, R17, 0x1, -R22 ;  /* 0x000000011111a824 */ /* 0x000fe400078e0a16 */
[----:B------:R-:W-:-:S03]  /*04d0*/  @!P2 VIADD R15, R15, 0x1 ;  /* 0x000000010f0fa836 */ /* 0x000fc60000000000 */
[----:B------:R-:W-:-:S13]  /*04e0*/  ISETP.GE.U32.AND P0, PT, R17, R4, PT ;  /* 0x000000041100720c */ /* 0x000fda0003f06070 */
[----:B------:R-:W-:Y:S01]  /*04f0*/  @P0 VIADD R15, R15, 0x1 ;  /* 0x000000010f0f0836 */ /* 0x000fe20000000000 */
[----:B------:R-:W-:-:S03]  /*0500*/  ISETP.NE.AND P0, PT, R8, R9, PT ;  /* 0x000000090800720c */ /* 0x000fc60003f05270 */
[----:B------:R-:W-:-:S05]  /*0510*/  @!P3 IMAD.MOV R15, RZ, RZ, -R15 ;  /* 0x000000ffff0fb224 */ /* 0x000fca00078e0a0f */
[----:B------:R-:W-:-:S05]  /*0520*/  SEL R10, R7, R15, !P1 ;  /* 0x0000000f070a7207 */ /* 0x000fca0004800000 */
[----:B------:R-:W-:Y:S01]  /*0530*/  IMAD.MOV R11, RZ, RZ, -R10 ;  /* 0x000000ffff0b7224 */ /* 0x000fe200078e0a0a */
[----:B------:R-:W-:-:S03]  /*0540*/  LEA R10, R10, R5, 0x8 ;  /* 0x000000050a0a7211 */ /* 0x000fc600078e40ff */
[--C-:B------:R-:W-:Y:S02]  /*0550*/  IMAD R11, R20, R11, R13.reuse ;  /* 0x0000000b140b7224 */ /* 0x100fe400078e020d */
[----:B------:R-:W-:Y:S02]  /*0560*/  IMAD.IADD R13, R0, 0x1, R13 ;  /* 0x00000001000d7824 */ /* 0x000fe400078e020d */
[----:B------:R-:W-:-:S05]  /*0570*/  IMAD R11, R11, 0x4, R10 ;  /* 0x000000040b0b7824 */ /* 0x000fca00078e020a */
[----:B--2---:R0:W-:Y:S01]  /*0580*/  STS [R11], R16 ;  /* 0x000000100b007388 */ /* 0x0041e20000000800 */
[----:B------:R-:W-:Y:S05]  /*0590*/  @P0 BRA `(.L_x_4) ;  /* 0xfffffffc00980947 */ /* 0x000fea000383ffff */
.L_x_3:
[----:B------:R-:W-:Y:S05]  /*05a0*/  BSYNC.RECONVERGENT B1 ;  /* 0x0000000000017941 */ /* 0x000fea0003800200 */
.L_x_2:
[----:B------:R-:W-:Y:S05]  /*05b0*/  @!P4 BRA `(.L_x_1) ;  /* 0x0000000400c4c947 */ /* 0x000fea0003800000 */
[----:B------:R-:W-:Y:S01]  /*05c0*/  IABS R17, R20 ;  /* 0x0000001400117213 */ /* 0x000fe20000000000 */
[----:B------:R-:W1:Y:S01]  /*05d0*/  S2R R7, SR_CgaCtaId ;  /* 0x0000000000077919 */ /* 0x000e620000008800 */
[----:B------:R-:W2:Y:S01]  /*05e0*/  LDC.64 R2, c[0x0][0x380] ;  /* 0x0000e000ff027b82 */ /* 0x000ea20000000a00 */
[----:B0-----:R-:W-:Y:S01]  /*05f0*/  MOV R16, 0x400 ;  /* 0x0000040000107802 */ /* 0x001fe20000000f00 */
[----:B------:R-:W0:Y:S08]  /*0600*/  I2F.RP R6, R17 ;  /* 0x0000001100067306 */ /* 0x000e300000209400 */
[----:B0-----:R-:W0:Y:S01]  /*0610*/  MUFU.RCP R6, R6 ;  /* 0x0000000600067308 */ /* 0x001e220000001000 */
[----:B-1----:R-:W-:Y:S01]  /*0620*/  LEA R16, R7, R16, 0x18 ;  /* 0x0000001007107211 */ /* 0x002fe200078ec0ff */
[----:B0-----:R-:W-:-:S06]  /*0630*/  VIADD R4, R6, 0xffffffe ;  /* 0x0ffffffe06047836 */ /* 0x001fcc0000000000 */
[----:B------:R0:W1:Y:S02]  /*0640*/  F2I.FTZ.U32.TRUNC.NTZ R5, R4 ;  /* 0x0000000400057305 */ /* 0x000064000021f000 */
[----:B0-----:R-:W-:Y:S02]  /*0650*/  IMAD.MOV.U32 R4, RZ, RZ, RZ ;  /* 0x000000ffff047224 */ /* 0x001fe400078e00ff */
[----:B-1----:R-:W-:-:S04]  /*0660*/  IMAD.MOV R8, RZ, RZ, -R5 ;  /* 0x000000ffff087224 */ /* 0x002fc800078e0a05 */
[----:B------:R-:W-:-:S04]  /*0670*/  IMAD R15, R8, R17, RZ ;  /* 0x00000011080f7224 */ /* 0x000fc800078e02ff */
[----:B--2---:R-:W-:-:S07]  /*0680*/  IMAD.HI.U32 R15, R5, R15, R4 ;  /* 0x0000000f050f7227 */ /* 0x004fce00078e0004 */
.L_x_5:
[----:B-1----:R-:W-:Y:S01]  /*0690*/  IADD3 R19, PT, PT, R0, R13, RZ ;  /* 0x0000000d00137210 */ /* 0x002fe20007ffe0ff */
[----:B------:R-:W-:-:S04]  /*06a0*/  IMAD.WIDE R4, R13, 0x4, R2 ;  /* 0x000000040d047825 */ /* 0x000fc800078e0202 */
[C---:B------:R-:W-:Y:S01]  /*06b0*/  IMAD.IADD R21, R19.reuse, 0x1, R0 ;  /* 0x0000000113157824 */ /* 0x040fe200078e0200 */
[----:B------:R-:W2:Y:S01]  /*06c0*/  LDG.E R18, desc[UR8][R4.64] ;  /* 0x0000000804127981 */ /* 0x000ea2000c1e1900 */
[----:B------:R-:W-:-:S04]  /*06d0*/  IMAD.WIDE R6, R19, 0x4, R2 ;  /* 0x0000000413067825 */ /* 0x000fc800078e0202 */
[C---:B------:R-:W-:Y:S02]  /*06e0*/  IMAD.IADD R23, R21.reuse, 0x1, R0 ;  /* 0x0000000115177824 */ /* 0x040fe400078e0200 */
[--C-:B------:R-:W-:Y:S01]  /*06f0*/  IMAD.WIDE R8, R21, 0x4, R2.reuse ;  /* 0x0000000415087825 */ /* 0x100fe200078e0202 */
[----:B------:R-:W3:Y:S03]  /*0700*/  LDG.E R6, desc[UR8][R6.64] ;  /* 0x0000000806067981 */ /* 0x000ee6000c1e1900 */
[----:B------:R-:W-:Y:S02]  /*0710*/  IMAD.WIDE R10, R23, 0x4, R2 ;  /* 0x00000004170a7825 */ /* 0x000fe400078e0202 */
[----:B------:R0:W4:Y:S04]  /*0720*/  LDG.E R8, desc[UR8][R8.64] ;  /* 0x0000000808087981 */ /* 0x000128000c1e1900 */
[----:B------:R1:W5:Y:S01]  /*0730*/  LDG.E R10, desc[UR8][R10.64] ;  /* 0x000000080a0a7981 */ /* 0x000362000c1e1900 */
[----:B------:R-:W-:-:S05]  /*0740*/  IMAD.U32 R20, RZ, RZ, UR10 ;  /* 0x0000000aff147e24 */ /* 0x000fca000f8e00ff */
[----:B------:R-:W-:-:S04]  /*0750*/  IABS R22, R20 ;  /* 0x0000001400167213 */ /* 0x000fc80000000000 */
[----:B------:R-:W0:Y:S08]  /*0760*/  I2F.RP R25, R22 ;  /* 0x0000001600197306 */ /* 0x000e300000209400 */
[----:B0-----:R-:W0:Y:S01]  /*0770*/  MUFU.RCP R25, R25 ;  /* 0x0000001900197308 */ /* 0x001e220000001000 */
[----:B------:R-:W-:-:S05]  /*0780*/  IABS R24, R13 ;  /* 0x0000000d00187213 */ /* 0x000fca0000000000 */
[----:B------:R-:W-:-:S04]  /*0790*/  IMAD.HI.U32 R9, R15, R24, RZ ;  /* 0x000000180f097227 */ /* 0x000fc800078e00ff */
[----:B0-----:R-:W-:-:S04]  /*07a0*/  VIADD R26, R25, 0xffffffe ;  /* 0x0ffffffe191a7836 */ /* 0x001fc80000000000 */
[----:B------:R-:W0:Y:S01]  /*07b0*/  F2I.FTZ.U32.TRUNC.NTZ R5, R26 ;  /* 0x0000001a00057305 */ /* 0x000e22000021f000 */
[----:B------:R-:W-:-:S04]  /*07c0*/  IMAD.MOV R7, RZ, RZ, -R9 ;  /* 0x000000ffff077224 */ /* 0x000fc800078e0a09 */
[----:B------:R-:W-:Y:S02]  /*07d0*/  IMAD R24, R22, R7, R24 ;  /* 0x0000000716187224 */ /* 0x000fe400078e0218 */
[----:B------:R-:W-:-:S03]  /*07e0*/  HFMA2 R4, -RZ, RZ, 0, 0 ;  /* 0x00000000ff047431 */ /* 0x000fc600000001ff */
[----:B------:R-:W-:Y:S01]  /*07f0*/  ISETP.GT.U32.AND P2, PT, R17, R24, PT ;  /* 0x000000181100720c */ /* 0x000fe20003f44070 */
[----:B0-----:R-:W-:Y:S01]  /*0800*/  IMAD.MOV R15, RZ, RZ, -R5 ;  /* 0x000000ffff0f7224 */ /* 0x001fe200078e0a05 */
[----:B------:R-:W-:-:S03]  /*0810*/  IABS R7, R19 ;  /* 0x0000001300077213 */ /* 0x000fc60000000000 */
[----:B------:R-:W-:-:S04]  /*0820*/  IMAD R15, R15, R22, RZ ;  /* 0x000000160f0f7224 */ /* 0x000fc800078e02ff */
[----:B------:R-:W-:-:S04]  /*0830*/  IMAD.HI.U32 R15, R5, R15, R4 ;  /* 0x0000000f050f7227 */ /* 0x000fc800078e0004 */
[----:B------:R-:W-:Y:S02]  /*0840*/  IMAD.MOV.U32 R4, RZ, RZ, R7 ;  /* 0x000000ffff047224 */ /* 0x000fe400078e0007 */
[----:B------:R-:W-:Y:S02]  /*0850*/  @!P2 IMAD.IADD R24, R24, 0x1, -R22 ;  /* 0x000000011818a824 */ /* 0x000fe400078e0a16 */
[----:B------:R-:W-:-:S03]  /*0860*/  IMAD.HI.U32 R7, R15, R4, RZ ;  /* 0x000000040f077227 */ /* 0x000fc600078e00ff */
[----:B------:R-:W-:Y:S01]  /*0870*/  ISETP.GE.U32.AND P3, PT, R24, R17, PT ;  /* 0x000000111800720c */ /* 0x000fe20003f66070 */
[----:B------:R-:W-:Y:S01]  /*0880*/  IMAD.MOV R25, RZ, RZ, -R7 ;  /* 0x000000ffff197224 */ /* 0x000fe200078e0a07 */
[----:B------:R-:W-:Y:S02]  /*0890*/  LOP3.LUT R24, R13, R20, RZ, 0x3c, !PT ;  /* 0x000000140d187212 */ /* 0x000fe400078e3cff */
[----:B------:R-:W-:Y:S02]  /*08a0*/  IABS R17, R23 ;  /* 0x0000001700117213 */ /* 0x000fe40000000000 */
[----:B-1----:R-:W-:Y:S02]  /*08b0*/  IABS R11, R21 ;  /* 0x00000015000b7213 */ /* 0x002fe40000000000 */
[----:B------:R-:W-:Y:S01]  /*08c0*/  ISETP.GE.AND P5, PT, R24, RZ, PT ;  /* 0x000000ff1800720c */ /* 0x000fe20003fa6270 */
[----:B------:R-:W-:Y:S02]  /*08d0*/  IMAD R24, R22, R25, R4 ;  /* 0x0000001916187224 */ /* 0x000fe400078e0204 */
[----:B------:R-:W-:-:S04]  /*08e0*/  IMAD.HI.U32 R4, R15, R17, RZ ;  /* 0x000000110f047227 */ /* 0x000fc800078e00ff */
[----:B------:R-:W-:-:S04]  /*08f0*/  IMAD.HI.U32 R5, R15, R11, RZ ;  /* 0x0000000b0f057227 */ /* 0x000fc800078e00ff */
[----:B------:R-:W-:Y:S02]  /*0900*/  IMAD.MOV R28, RZ, RZ, -R4 ;  /* 0x000000ffff1c7224 */ /* 0x000fe400078e0a04 */
[----:B------:R-:W-:Y:S02]  /*0910*/  IMAD.MOV R26, RZ, RZ, -R5 ;  /* 0x000000ffff1a7224 */ /* 0x000fe400078e0a05 */
[C---:B------:R-:W-:Y:S02]  /*0920*/  IMAD R28, R22.reuse, R28, R17 ;  /* 0x0000001c161c7224 */ /* 0x040fe400078e0211 */
[----:B------:R-:W-:Y:S02]  /*0930*/  IMAD R26, R22, R26, R11 ;  /* 0x0000001a161a7224 */ /* 0x000fe400078e020b */
[----:B------:R-:W-:-:S05]  /*0940*/  IMAD.MOV.U32 R17, RZ, RZ, R22 ;  /* 0x000000ffff117224 */ /* 0x000fca00078e0016 */
[C---:B------:R-:W-:Y:S02]  /*0950*/  ISETP.GT.U32.AND P0, PT, R17.reuse, R26, PT ;  /* 0x0000001a1100720c */ /* 0x040fe40003f04070 */
[C---:B------:R-:W-:Y:S02]  /*0960*/  ISETP.GT.U32.AND P6, PT, R17.reuse, R24, PT ;  /* 0x000000181100720c */ /* 0x040fe40003fc4070 */
[----:B------:R-:W-:Y:S01]  /*0970*/  ISETP.GT.U32.AND P1, PT, R17, R28, PT ;  /* 0x0000001c1100720c */ /* 0x000fe20003f24070 */
[----:B------:R-:W-:Y:S01]  /*0980*/  @!P2 VIADD R9, R9, 0x1 ;  /* 0x000000010909a836 */ /* 0x000fe20000000000 */
[----:B------:R-:W-:-:S03]  /*0990*/  LOP3.LUT R11, R19, R20, RZ, 0x3c, !PT ;  /* 0x00000014130b7212 */ /* 0x000fc600078e3cff */
[----:B------:R-:W-:-:S04]  /*09a0*/  @P3 VIADD R9, R9, 0x1 ;  /* 0x0000000109093836 */ /* 0x000fc80000000000 */
[--C-:B------:R-:W-:Y:S02]  /*09b0*/  @!P0 IMAD.IADD R26, R26, 0x1, -R22.reuse ;  /* 0x000000011a1a8824 */ /* 0x100fe400078e0a16 */
[----:B------:R-:W-:Y:S02]  /*09c0*/  @!P6 IADD3 R24, PT, PT, R24, -R22, RZ ;  /* 0x800000161818e210 */ /* 0x000fe40007ffe0ff */
[----:B------:R-:W-:Y:S01]  /*09d0*/  @!P1 IMAD.IADD R28, R28, 0x1, -R22 ;  /* 0x000000011c1c9824 */ /* 0x000fe200078e0a16 */
[----:B------:R-:W-:Y:S02]  /*09e0*/  LOP3.LUT R22, R21, R20, RZ, 0x3c, !PT ;  /* 0x0000001415167212 */ /* 0x000fe400078e3cff */
[-C--:B------:R-:W-:Y:S02]  /*09f0*/  ISETP.GE.U32.AND P2, PT, R24, R17.reuse, PT ;  /* 0x000000111800720c */ /* 0x080fe40003f46070 */
[-C--:B------:R-:W-:Y:S01]  /*0a00*/  ISETP.GE.U32.AND P3, PT, R26, R17.reuse, PT ;  /* 0x000000111a00720c */ /* 0x080fe20003f66070 */
[----:B------:R-:W-:Y:S01]  /*0a10*/  @!P5 IMAD.MOV R9, RZ, RZ, -R9 ;  /* 0x000000ffff09d224 */ /* 0x000fe200078e0a09 */
[----:B------:R-:W-:Y:S01]  /*0a20*/  ISETP.GE.AND P5, PT, R22, RZ, PT ;  /* 0x000000ff1600720c */ /* 0x000fe20003fa6270 */
[----:B------:R-:W-:Y:S01]  /*0a30*/  @!P6 VIADD R7, R7, 0x1 ;  /* 0x000000010707e836 */ /* 0x000fe20000000000 */
[----:B------:R-:W-:-:S02]  /*0a40*/  ISETP.GE.U32.AND P4, PT, R28, R17, PT ;  /* 0x000000111c00720c */ /* 0x000fc40003f86070 */
[-C--:B------:R-:W-:Y:S02]  /*0a50*/  LOP3.LUT R22, R23, R20.reuse, RZ, 0x3c, !PT ;  /* 0x0000001417167212 */ /* 0x080fe400078e3cff */
[----:B------:R-:W-:Y:S01]  /*0a60*/  ISETP.GE.AND P6, PT, R11, RZ, PT ;  /* 0x000000ff0b00720c */ /* 0x000fe20003fc6270 */
[----:B------:R-:W-:Y:S01]  /*0a70*/  @!P0 VIADD R5, R5, 0x1 ;  /* 0x0000000105058836 */ /* 0x000fe20000000000 */
[----:B------:R-:W-:Y:S01]  /*0a80*/  ISETP.GE.AND P0, PT, R22, RZ, PT ;  /* 0x000000ff1600720c */ /* 0x000fe20003f06270 */
[----:B------:R-:W-:Y:S01]  /*0a90*/  @!P1 VIADD R4, R4, 0x1 ;  /* 0x0000000104049836 */ /* 0x000fe20000000000 */
[----:B------:R-:W-:Y:S01]  /*0aa0*/  @P2 IADD3 R7, PT, PT, R7, 0x1, RZ ;  /* 0x0000000107072810 */ /* 0x000fe20007ffe0ff */
[----:B------:R-:W-:Y:S01]  /*0ab0*/  @P3 VIADD R5, R5, 0x1 ;  /* 0x0000000105053836 */ /* 0x000fe20000000000 */
[----:B------:R-:W-:Y:S02]  /*0ac0*/  ISETP.NE.AND P2, PT, R20, RZ, PT ;  /* 0x000000ff1400720c */ /* 0x000fe40003f45270 */
[----:B------:R-:W-:Y:S01]  /*0ad0*/  LOP3.LUT R11, RZ, R20, RZ, 0x33, !PT ;  /* 0x00000014ff0b7212 */ /* 0x000fe200078e33ff */
[----:B------:R-:W-:Y:S01]  /*0ae0*/  @P4 VIADD R4, R4, 0x1 ;  /* 0x0000000104044836 */ /* 0x000fe20000000000 */
[----:B------:R-:W-:-:S02]  /*0af0*/  @!P5 IADD3 R5, PT, PT, -R5, RZ, RZ ;  /* 0x000000ff0505d210 */ /* 0x000fc40007ffe1ff */
[C---:B------:R-:W-:Y:S01]  /*0b00*/  SEL R9, R11.reuse, R9, !P2 ;  /* 0x000000090b097207 */ /* 0x040fe20005000000 */
[----:B------:R-:W-:Y:S01]  /*0b10*/  @!P6 IMAD.MOV R7, RZ, RZ, -R7 ;  /* 0x000000ffff07e224 */ /* 0x000fe200078e0a07 */
[C---:B------:R-:W-:Y:S01]  /*0b20*/  SEL R5, R11.reuse, R5, !P2 ;  /* 0x000000050b057207 */ /* 0x040fe20005000000 */
[----:B------:R-:W-:Y:S02]  /*0b30*/  @!P0 IMAD.MOV R4, RZ, RZ, -R4 ;  /* 0x000000ffff048224 */ /* 0x000fe400078e0a04 */
[----:B------:R-:W-:Y:S01]  /*0b40*/  IMAD.MOV R22, RZ, RZ, -R9 ;  /* 0x000000ffff167224 */ /* 0x000fe200078e0a09 */
[C---:B------:R-:W-:Y:S02]  /*0b50*/  SEL R7, R11.reuse, R7, !P2 ;  /* 0x000000070b077207 */ /* 0x040fe40005000000 */
[----:B------:R-:W-:Y:S01]  /*0b60*/  SEL R11, R11, R4, !P2 ;  /* 0x000000040b0b7207 */ /* 0x000fe20005000000 */
[----:B------:R-:W-:Y:S02]  /*0b70*/  IMAD R13, R20, R22, R13 ;  /* 0x00000016140d7224 */ /* 0x000fe400078e020d */
[----:B------:R-:W-:-:S02]  /*0b80*/  IMAD.MOV R4, RZ, RZ, -R5 ;  /* 0x000000ffff047224 */ /* 0x000fc400078e0a05 */
[----:B------:R-:W-:Y:S02]  /*0b90*/  IMAD.MOV R22, RZ, RZ, -R7 ;  /* 0x000000ffff167224 */ /* 0x000fe400078e0a07 */
[----:B------:R-:W-:Y:S02]  /*0ba0*/  IMAD.MOV R25, RZ, RZ, -R11 ;  /* 0x000000ffff197224 */ /* 0x000fe400078e0a0b */
[C---:B------:R-:W-:Y:S01]  /*0bb0*/  IMAD R21, R20.reuse, R4, R21 ;  /* 0x0000000414157224 */ /* 0x040fe200078e0215 */
[----:B------:R-:W-:Y:S01]  /*0bc0*/  LEA R24, R5, R16, 0x8 ;  /* 0x0000001005187211 */ /* 0x000fe200078e40ff */
[----:B------:R-:W-:Y:S02]  /*0bd0*/  IMAD R19, R20, R22, R19 ;  /* 0x0000001614137224 */ /* 0x000fe400078e0213 */
[--C-:B------:R-:W-:Y:S02]  /*0be0*/  IMAD R4, R9, 0x100, R16.reuse ;  /* 0x0000010009047824 */ /* 0x100fe400078e0210 */
[----:B------:R-:W-:-:S02]  /*0bf0*/  IMAD R22, R7, 0x100, R16 ;  /* 0x0000010007167824 */ /* 0x000fc400078e0210 */
[----:B------:R-:W-:Y:S02]  /*0c00*/  IMAD R7, R20, R25, R23 ;  /* 0x0000001914077224 */ /* 0x000fe400078e0217 */
[----:B------:R-:W-:Y:S02]  /*0c10*/  IMAD R26, R11, 0x100, R16 ;  /* 0x000001000b1a7824 */ /* 0x000fe400078e0210 */
[----:B------:R-:W-:Y:S02]  /*0c20*/  IMAD R5, R13, 0x4, R4 ;  /* 0x000000040d057824 */ /* 0x000fe400078e0204 */
[----:B------:R-:W-:Y:S02]  /*0c30*/  IMAD R19, R19, 0x4, R22 ;  /* 0x0000000413137824 */ /* 0x000fe400078e0216 */
[----:B------:R-:W-:Y:S02]  /*0c40*/  IMAD R21, R21, 0x4, R24 ;  /* 0x0000000415157824 */ /* 0x000fe400078e0218 */
[----:B------:R-:W-:-:S02]  /*0c50*/  IMAD R7, R7, 0x4, R26 ;  /* 0x0000000407077824 */ /* 0x000fc400078e021a */
[----:B------:R-:W-:-:S05]  /*0c60*/  IMAD.IADD R13, R23, 0x1, R0 ;  /* 0x00000001170d7824 */ /* 0x000fca00078e0200 */
[----:B------:R-:W-:Y:S01]  /*0c70*/  ISETP.GE.U32.AND P0, PT, R13, R14, PT ;  /* 0x0000000e0d00720c */ /* 0x000fe20003f06070 */
[----:B--2---:R1:W-:Y:S04]  /*0c80*/  STS [R5], R18 ;  /* 0x0000001205007388 */ /* 0x0043e80000000800 */
[----:B---3--:R1:W-:Y:S04]  /*0c90*/  STS [R19], R6 ;  /* 0x0000000613007388 */ /* 0x0083e80000000800 */
[----:B----4-:R1:W-:Y:S04]  /*0ca0*/  STS [R21], R8 ;  /* 0x0000000815007388 */ /* 0x0103e80000000800 */
[----:B-----5:R1:W-:Y:S01]  /*0cb0*/  STS [R7], R10 ;  /* 0x0000000a07007388 */ /* 0x0203e20000000800 */
[----:B------:R-:W-:Y:S05]  /*0cc0*/  @!P0 BRA `(.L_x_5) ;  /* 0xfffffff800708947 */ /* 0x000fea000383ffff */
.L_x_1:
[----:B------:R-:W-:Y:S05]  /*0cd0*/  BSYNC.RECONVERGENT B0 ;  /* 0x0000000000007941 */ /* 0x000fea0003800200 */
.L_x_0:
[----:B------:R-:W-:Y:S01]  /*0ce0*/  BAR.SYNC.DEFER_BLOCKING 0x0 ;  /* 0x0000000000007b1d */ /* 0x000fe20000010000 */
[----:B------:R-:W-:-:S13]  /*0cf0*/  ISETP.GE.AND P0, PT, R12, UR4, PT ;  /* 0x000000040c007c0c */ /* 0x000fda000bf06270 */
[----:B------:R-:W-:Y:S05]  /*0d00*/  @P0 EXIT ;  /* 0x000000000000094d */ /* 0x000fea0003800000 */
[----:B------:R-:W2:Y:S01]  /*0d10*/  LDCU UR5, c[0x0][0x370] ;  /* 0x00006e00ff0577ac */ /* 0x000ea20008000800 */
[----:B------:R-:W-:Y:S01]  /*0d20*/  ISETP.GE.AND P0, PT, R20, 0x1, PT ;  /* 0x000000011400780c */ /* 0x000fe20003f06270 */
[----:B-1----:R-:W-:Y:S01]  /*0d30*/  IMAD.MOV.U32 R5, RZ, RZ, RZ ;  /* 0x000000ffff057224 */ /* 0x002fe200078e00ff */
[----:B------:R-:W-:Y:S01]  /*0d40*/  MOV R4, R12 ;  /* 0x0000000c00047202 */ /* 0x000fe20000000f00 */
[----:B------:R-:W1:Y:S01]  /*0d50*/  LDCU.128 UR16, c[0x0][0x390] ;  /* 0x00007200ff1077ac */ /* 0x000e620008000c00 */
[----:B------:R-:W3:Y:S01]  /*0d60*/  LDCU.128 UR20, c[0x0][0x390] ;  /* 0x00007200ff1477ac */ /* 0x000ee20008000c00 */
[----:B--2---:R-:W-:-:S08]  /*0d70*/  IMAD R7, R0, UR5, RZ ;  /* 0x0000000500077c24 */ /* 0x004fd0000f8e02ff */
[----:B------:R-:W-:Y:S05]  /*0d80*/  @!P0 BRA `(.L_x_6) ;  /* 0x0000000800a08947 */ /* 0x000fea0003800000 */
[----:B------:R-:W2:Y:S01]  /*0d90*/  LDC.U16 R0, c[0x0][0x388] ;  /* 0x0000e200ff007b82 */ /* 0x000ea20000000400 */
[----:B------:R-:W-:Y:S01]  /*0da0*/  BSSY.RECONVERGENT B0, `(.L_x_7) ;  /* 0x00000a5000007945 */ /* 0x000fe20003800200 */
.L_x_15:
[----:B------:R-:W4:Y:S01]  /*0db0*/  LDC.64 R12, c[0x0][0x3a0] ;  /* 0x0000e800ff0c7b82 */ /* 0x000f220000000a00 */
[----:B------:R-:W-:Y:S01]  /*0dc0*/  IMAD.MOV.U32 R17, RZ, RZ, RZ ;  /* 0x000000ffff117224 */ /* 0x000fe200078e00ff */
[----:B------:R-:W-:Y:S01]  /*0dd0*/  PRMT R8, RZ, 0x7610, R8 ;  /* 0x00007610ff087816 */ /* 0x000fe20000000008 */
[----:B0-----:R-:W-:Y:S02]  /*0de0*/  IMAD.MOV.U32 R11, RZ, RZ, RZ ;  /* 0x000000ffff0b7224 */ /* 0x001fe400078e00ff */
[C---:B----4-:R-:W-:Y:S02]  /*0df0*/  IMAD R6, R12.reuse, UR7, RZ ;  /* 0x000000070c067c24 */ /* 0x050fe4000f8e02ff */
[----:B------:R-:W-:-:S04]  /*0e00*/  IMAD.WIDE.U32 R2, R12, UR4, R4 ;  /* 0x000000040c027c25 */ /* 0x000fc8000f8e0004 */
[--C-:B------:R-:W-:Y:S01]  /*0e10*/  IMAD R13, R13, UR4, R6.reuse ;  /* 0x000000040d0d7c24 */ /* 0x100fe2000f8e0206 */
[----:B------:R-:W-:-:S03]  /*0e20*/  PRMT R6, RZ, 0x7610, R6 ;  /* 0x00007610ff067816 */ /* 0x000fc60000000006 */
[----:B------:R-:W-:-:S07]  /*0e30*/  IMAD.IADD R13, R3, 0x1, R13 ;  /* 0x00000001030d7824 */ /* 0x000fce00078e020d */
.L_x_14:
[----:B------:R-:W-:Y:S01]  /*0e40*/  SHF.R.U64 R9, R2, R11, R13 ;  /* 0x0000000b02097219 */ /* 0x000fe2000000120d */
[----:B------:R-:W0:Y:S01]  /*0e50*/  LDC R10, c[0x0][0x388] ;  /* 0x0000e200ff0a7b82 */ /* 0x000e220000000800 */
[----:B------:R-:W-:Y:S02]  /*0e60*/  BSSY.RECONVERGENT B1, `(.L_x_8) ;  /* 0x0000086000017945 */ /* 0x000fe40003800200 */
[----:B------:R-:W-:-:S04]  /*0e70*/  LOP3.LUT R9, R9, 0x1, RZ, 0xc0, !PT ;  /* 0x0000000109097812 */ /* 0x000fc800078ec0ff */
[----:B------:R-:W-:-:S04]  /*0e80*/  ISETP.NE.U32.AND P0, PT, R9, 0x1, PT ;  /* 0x000000010900780c */ /* 0x000fc80003f05070 */
[----:B------:R-:W-:-:S13]  /*0e90*/  ISETP.NE.U32.AND.EX P0, PT, RZ, RZ, PT, P0 ;  /* 0x000000ffff00720c */ /* 0x000fda0003f05100 */
[----:B------:R-:W-:Y:S05]  /*0ea0*/  @P0 BRA `(.L_x_9) ;  /* 0x0000000800040947 */ /* 0x000fea0003800000 */
[----:B------:R-:W4:Y:S01]  /*0eb0*/  S2UR UR6, SR_CgaCtaId ;  /* 0x00000000000679c3 */ /* 0x000f220000008800 */
[----:B------:R-:W-:Y:S02]  /*0ec0*/  UMOV UR5, 0x400 ;  /* 0x0000040000057882 */ /* 0x000fe40000000000 */
[----:B----4-:R-:W-:-:S06]  /*0ed0*/  ULEA UR5, UR6, UR5, 0x18 ;  /* 0x0000000506057291 */ /* 0x010fcc000f8ec0ff */
[----:B------:R-:W-:-:S05]  /*0ee0*/  LEA R12, R11, UR5, 0x8 ;  /* 0x000000050b0c7c11 */ /* 0x000fca000f8e40ff */
[----:B------:R-:W-:-:S05]  /*0ef0*/  IMAD R9, R11, 0x4, R12 ;  /* 0x000000040b097824 */ /* 0x000fca00078e020c */
[----:B------:R4:W5:Y:S02]  /*0f00*/  LDS R14, [R9] ;  /* 0x00000000090e7984 */ /* 0x0009640000000800 */
[----:B----4-:R-:W-:-:S05]  /*0f10*/  VIADD R9, R11, 0x1 ;  /* 0x000000010b097836 */ /* 0x010fca0000000000 */
[----:B0-----:R-:W-:Y:S01]  /*0f20*/  ISETP.GE.AND P0, PT, R9, R10, PT ;  /* 0x0000000a0900720c */ /* 0x001fe20003f06270 */
[----:B-----5:R-:W-:-:S12]  /*0f30*/  FADD R17, R17, R14 ;  /* 0x0000000e11117221 */ /* 0x020fd80000000000 */
[----:B------:R-:W-:Y:S05]  /*0f40*/  @P0 BRA `(.L_x_9) ;  /* 0x0000000400dc0947 */ /* 0x000fea0003800000 */
[----:B------:R-:W-:Y:S02]  /*0f50*/  IADD3 R16, PT, PT, -R11, -0x2, R10 ;  /* 0xfffffffe0b107810 */ /* 0x000fe40007ffe10a */
[----:B------:R-:W-:Y:S02]  /*0f60*/  LOP3.LUT R15, RZ, R11, RZ, 0x33, !PT ;  /* 0x0000000bff0f7212 */ /* 0x000fe400078e33ff */
[----:B------:R-:W-:Y:S02]  /*0f70*/  ISETP.GE.U32.AND P0, PT, R16, 0x7, PT ;  /* 0x000000071000780c */ /* 0x000fe40003f06070 */
[----:B------:R-:W-:-:S04]  /*0f80*/  IADD3 R14, PT, PT, R15, R10, RZ ;  /* 0x0000000a0f0e7210 */ /* 0x000fc80007ffe0ff */
[----:B------:R-:W-:-:S07]  /*0f90*/  LOP3.LUT P1, RZ, R14, 0x7, RZ, 0xc0, !PT ;  /* 0x000000070eff7812 */ /* 0x000fce000782c0ff */
[----:B------:R-:W-:Y:S06]  /*0fa0*/  @!P0 BRA `(.L_x_10) ;  /* 0x0000000000d48947 */ /* 0x000fec0003800000 */
[----:B------:R-:W-:-:S07]  /*0fb0*/  LOP3.LUT R14, R14, 0xfffffff8, RZ, 0xc0, !PT ;  /* 0xfffffff80e0e7812 */ /* 0x000fce00078ec0ff */
.L_x_11:
[C---:B------:R-:W-:Y:S01]  /*0fc0*/  IMAD R18, R9.reuse, 0x4, R12 ;  /* 0x0000000409127824 */ /* 0x040fe200078e020c */
[C-C-:B------:R-:W-:Y:S01]  /*0fd0*/  SHF.R.U64 R23, R2.reuse, R9, R13.reuse ;  /* 0x0000000902177219 */ /* 0x140fe2000000120d */
[C---:B------:R-:W-:Y:S02]  /*0fe0*/  VIADD R16, R9.reuse, 0x1 ;  /* 0x0000000109107836 */ /* 0x040fe40000000000 */
[----:B------:R-:W-:Y:S01]  /*0ff0*/  VIADD R21, R9, 0x2 ;  /* 0x0000000209157836 */ /* 0x000fe20000000000 */
[----:B------:R-:W0:Y:S01]  /*1000*/  LDS R22, [R18] ;  /* 0x0000000012167984 */ /* 0x000e220000000800 */
[----:B------:R-:W-:Y:S01]  /*1010*/  LOP3.LUT R23, R23, 0x1, RZ, 0xc0, !PT ;  /* 0x0000000117177812 */ /* 0x000fe200078ec0ff */
[----:B------:R-:W-:Y:S01]  /*1020*/  VIADD R27, R9, 0x3 ;  /* 0x00000003091b7836 */ /* 0x000fe20000000000 */
[C-C-:B------:R-:W-:Y:S01]  /*1030*/  SHF.R.U64 R16, R2.reuse, R16, R13.reuse ;  /* 0x0000001002107219 */ /* 0x140fe2000000120d */
[----:B------:R-:W4:Y:S01]  /*1040*/  LDS R20, [R18+0x4] ;  /* 0x0000040012147984 */ /* 0x000f220000000800 */
[----:B------:R-:W-:-:S02]  /*1050*/  SHF.R.U64 R26, R2, R21, R13 ;  /* 0x00000015021a7219 */ /* 0x000fc4000000120d */
[----:B------:R-:W-:Y:S01]  /*1060*/  LOP3.LUT R21, R16, 0x1, RZ, 0xc0, !PT ;  /* 0x0000000110157812 */ /* 0x000fe200078ec0ff */
[----:B------:R-:W5:Y:S01]  /*1070*/  LDS R19, [R18+0x8] ;  /* 0x0000080012137984 */ /* 0x000f620000000800 */
[----:B------:R-:W0:Y:S01]  /*1080*/  I2F.U16 R23, R23 ;  /* 0x0000001700177306 */ /* 0x000e220000101000 */
[----:B------:R-:W-:Y:S02]  /*1090*/  LOP3.LUT R26, R26, 0x1, RZ, 0xc0, !PT ;  /* 0x000000011a1a7812 */ /* 0x000fe400078ec0ff */
[----:B------:R-:W1:Y:S01]  /*10a0*/  LDS R16, [R18+0xc] ;  /* 0x00000c0012107984 */ /* 0x000e620000000800 */
[----:B------:R-:W-:-:S04]  /*10b0*/  SHF.R.U64 R27, R2, R27, R13 ;  /* 0x0000001b021b7219 */ /* 0x000fc8000000120d */
[----:B------:R-:W4:Y:S08]  /*10c0*/  I2F.U16 R21, R21 ;  /* 0x0000001500157306 */ /* 0x000f300000101000 */
[----:B------:R2:W5:Y:S02]  /*10d0*/  I2F.U16 R24, R26 ;  /* 0x0000001a00187306 */ /* 0x0005640000101000 */
[----:B--2---:R-:W-:-:S05]  /*10e0*/  VIADD R26, R9, 0x5 ;  /* 0x00000005091a7836 */ /* 0x004fca0000000000 */
[----:B------:R-:W-:Y:S01]  /*10f0*/  SHF.R.U64 R26, R2, R26, R13 ;  /* 0x0000001a021a7219 */ /* 0x000fe2000000120d */
[----:B0-----:R-:W-:Y:S02]  /*1100*/  FFMA R25, R22, R23, R17 ;  /* 0x0000001716197223 */ /* 0x001fe40000000011 */
[----:B------:R-:W0:Y:S01]  /*1110*/  LDS R17, [R18+0x10] ;  /* 0x0000100012117984 */ /* 0x000e220000000800 */
[----:B------:R-:W-:Y:S01]  /*1120*/  LOP3.LUT R26, R26, 0x1, RZ, 0xc0, !PT ;  /* 0x000000011a1a7812 */ /* 0x000fe200078ec0ff */
[----:B----4-:R-:W-:Y:S01]  /*1130*/  FFMA R22, R20, R21, R25 ;  /* 0x0000001514167223 */ /* 0x010fe20000000019 */
[----:B------:R-:W-:Y:S01]  /*1140*/  LOP3.LUT R25, R27, 0x1, RZ, 0xc0, !PT ;  /* 0x000000011b197812 */ /* 0x000fe200078ec0ff */
[----:B------:R-:W2:Y:S01]  /*1150*/  LDS R20, [R18+0x14] ;  /* 0x0000140012147984 */ /* 0x000ea20000000800 */
[----:B------:R-:W-:Y:S02]  /*1160*/  VIADD R21, R9, 0x4 ;  /* 0x0000000409157836 */ /* 0x000fe40000000000 */
[----:B-----5:R-:W-:Y:S01]  /*1170*/  FFMA R23, R19, R24, R22 ;  /* 0x0000001813177223 */ /* 0x020fe20000000016 */
[----:B------:R-:W-:Y:S01]  /*1180*/  IADD3 R27, PT, PT, R9, 0x6, RZ ;  /* 0x00000006091b7810 */ /* 0x000fe20007ffe0ff */
[----:B------:R4:W1:Y:S01]  /*1190*/  I2F.U16 R24, R25 ;  /* 0x0000001900187306 */ /* 0x0008620000101000 */
[----:B------:R-:W5:Y:S01]  /*11a0*/  LDS R19, [R18+0x18] ;  /* 0x0000180012137984 */ /* 0x000f620000000800 */
[----:B------:R-:W-:-:S03]  /*11b0*/  SHF.R.U64 R22, R2, R21, R13 ;  /* 0x0000001502167219 */ /* 0x000fc6000000120d */
[----:B------:R3:W5:Y:S01]  /*11c0*/  LDS R21, [R18+0x1c] ;  /* 0x00001c0012157984 */ /* 0x0007620000000800 */
[----:B------:R-:W-:Y:S01]  /*11d0*/  LOP3.LUT R22, R22, 0x1, RZ, 0xc0, !PT ;  /* 0x0000000116167812 */ /* 0x000fe200078ec0ff */
[C---:B----4-:R-:W-:Y:S02]  /*11e0*/  VIADD R25, R9.reuse, 0x7 ;  /* 0x0000000709197836 */ /* 0x050fe40000000000 */
[----:B------:R-:W-:-:S03]  /*11f0*/  VIADD R9, R9, 0x8 ;  /* 0x0000000809097836 */ /* 0x000fc60000000000 */
[----:B------:R-:W0:Y:S01]  /*1200*/  I2F.U16 R22, R22 ;  /* 0x0000001600167306 */ /* 0x000e220000101000 */
[----:B---3--:R-:W-:Y:S01]  /*1210*/  SHF.R.U64 R18, R2, R25, R13 ;  /* 0x0000001902127219 */ /* 0x008fe2000000120d */
[----:B-1----:R-:W-:Y:S01]  /*1220*/  FFMA R16, R16, R24, R23 ;  /* 0x0000001810107223 */ /* 0x002fe20000000017 */
[----:B------:R-:W-:Y:S01]  /*1230*/  SHF.R.U64 R24, R2, R27, R13 ;  /* 0x0000001b02187219 */ /* 0x000fe2000000120d */
[----:B------:R-:W-:Y:S01]  /*1240*/  IMAD.IADD R25, R15, 0x1, R9 ;  /* 0x000000010f197824 */ /* 0x000fe200078e0209 */
[----:B------:R-:W-:Y:S02]  /*1250*/  LOP3.LUT R18, R18, 0x1, RZ, 0xc0, !PT ;  /* 0x0000000112127812 */ /* 0x000fe400078ec0ff */
[----:B------:R-:W-:Y:S01]  /*1260*/  LOP3.LUT R24, R24, 0x1, RZ, 0xc0, !PT ;  /* 0x0000000118187812 */ /* 0x000fe200078ec0ff */
[----:B------:R-:W2:Y:S01]  /*1270*/  I2F.U16 R23, R26 ;  /* 0x0000001a00177306 */ /* 0x000ea20000101000 */
[----:B------:R-:W-:-:S07]  /*1280*/  ISETP.NE.AND P0, PT, R25, R14, PT ;  /* 0x0000000e1900720c */ /* 0x000fce0003f05270 */
[----:B------:R-:W5:Y:S01]  /*1290*/  I2F.U16 R24, R24 ;  /* 0x0000001800187306 */ /* 0x000f620000101000 */
[----:B0-----:R-:W-:-:S04]  /*12a0*/  FFMA R17, R17, R22, R16 ;  /* 0x0000001611117223 */ /* 0x001fc80000000010 */
[----:B--2---:R-:W-:-:S03]  /*12b0*/  FFMA R20, R20, R23, R17 ;  /* 0x0000001714147223 */ /* 0x004fc60000000011 */
[----:B------:R-:W0:Y:S01]  /*12c0*/  I2F.U16 R18, R18 ;  /* 0x0000001200127306 */ /* 0x000e220000101000 */
[----:B-----5:R-:W-:-:S04]  /*12d0*/  FFMA R20, R19, R24, R20 ;  /* 0x0000001813147223 */ /* 0x020fc80000000014 */
[----:B0-----:R-:W-:Y:S01]  /*12e0*/  FFMA R17, R21, R18, R20 ;  /* 0x0000001215117223 */ /* 0x001fe20000000014 */
[----:B------:R-:W-:Y:S06]  /*12f0*/  @P0 BRA `(.L_x_11) ;  /* 0xfffffffc00300947 */ /* 0x000fec000383ffff */
.L_x_10:
[----:B------:R-:W-:Y:S05]  /*1300*/  @!P1 BRA `(.L_x_9) ;  /* 0x0000000000ec9947 */ /* 0x000fea0003800000 */
[----:B------:R-:W-:-:S05]  /*1310*/  LOP3.LUT R15, RZ, R8, RZ, 0x33, !PT ;  /* 0x00000008ff0f7212 */ /* 0x000fca00078e33ff */
[----:B--2---:R-:W-:-:S05]  /*1320*/  IMAD.IADD R15, R0, 0x1, R15 ;  /* 0x00000001000f7824 */ /* 0x004fca00078e020f */
[----:B------:R-:W-:-:S04]  /*1330*/  LOP3.LUT R15, R15, 0x7, RZ, 0xc0, !PT ;  /* 0x000000070f0f7812 */ /* 0x000fc800078ec0ff */
[C---:B------:R-:W-:Y:S01]  /*1340*/  LOP3.LUT P1, RZ, R15.reuse, 0x3, RZ, 0xc0, !PT ;  /* 0x000000030fff7812 */ /* 0x040fe2000782c0ff */
[----:B------:R-:W-:-:S05]  /*1350*/  VIADD R14, R15, 0xffffffff ;  /* 0xffffffff0f0e7836 */ /* 0x000fca0000000000 */
[----:B------:R-:W-:-:S13]  /*1360*/  ISETP.GE.U32.AND P0, PT, R14, 0x3, PT ;  /* 0x000000030e00780c */ /* 0x000fda0003f06070 */
[----:B------:R-:W-:Y:S05]  /*1370*/  @!P0 BRA `(.L_x_12) ;  /* 0x0000000000648947 */ /* 0x000fea0003800000 */
[C---:B------:R-:W-:Y:S01]  /*1380*/  IMAD R20, R9.reuse, 0x4, R12 ;  /* 0x0000000409147824 */ /* 0x040fe200078e020c */
[C-C-:B------:R-:W-:Y:S01]  /*1390*/  SHF.R.U64 R19, R2.reuse, R9, R13.reuse ;  /* 0x0000000902137219 */ /* 0x140fe2000000120d */
[C---:B------:R-:W-:Y:S01]  /*13a0*/  VIADD R22, R9.reuse, 0x2 ;  /* 0x0000000209167836 */ /* 0x040fe20000000000 */
[C---:B------:R-:W-:Y:S01]  /*13b0*/  IADD3 R21, PT, PT, R9.reuse, 0x1, RZ ;  /* 0x0000000109157810 */ /* 0x040fe20007ffe0ff */
[----:B------:R-:W-:Y:S01]  /*13c0*/  VIADD R23, R9, 0x3 ;  /* 0x0000000309177836 */ /* 0x000fe20000000000 */
[----:B------:R-:W0:Y:S01]  /*13d0*/  LDS R18, [R20] ;  /* 0x0000000014127984 */ /* 0x000e220000000800 */
[----:B------:R-:W-:Y:S01]  /*13e0*/  LOP3.LUT R19, R19, 0x1, RZ, 0xc0, !PT ;  /* 0x0000000113137812 */ /* 0x000fe200078ec0ff */
[----:B------:R-:W-:Y:S01]  /*13f0*/  VIADD R9, R9, 0x4 ;  /* 0x0000000409097836 */ /* 0x000fe20000000000 */
[C-C-:B------:R-:W-:Y:S01]  /*1400*/  SHF.R.U64 R21, R2.reuse, R21, R13.reuse ;  /* 0x0000001502157219 */ /* 0x140fe2000000120d */
[----:B------:R-:W2:Y:S01]  /*1410*/  LDS R16, [R20+0x4] ;  /* 0x0000040014107984 */ /* 0x000ea20000000800 */
[----:B------:R-:W-:-:S02]  /*1420*/  SHF.R.U64 R22, R2, R22, R13 ;  /* 0x0000001602167219 */ /* 0x000fc4000000120d */
[----:B------:R-:W-:Y:S01]  /*1430*/  LOP3.LUT R21, R21, 0x1, RZ, 0xc0, !PT ;  /* 0x0000000115157812 */ /* 0x000fe200078ec0ff */
[----:B------:R-:W4:Y:S01]  /*1440*/  LDS R15, [R20+0x8] ;  /* 0x00000800140f7984 */ /* 0x000f220000000800 */
[----:B------:R-:W0:Y:S01]  /*1450*/  I2F.U16 R19, R19 ;  /* 0x0000001300137306 */ /* 0x000e220000101000 */
[----:B------:R-:W-:Y:S02]  /*1460*/  LOP3.LUT R22, R22, 0x1, RZ, 0xc0, !PT ;  /* 0x0000000116167812 */ /* 0x000fe400078ec0ff */
[----:B------:R5:W1:Y:S01]  /*1470*/  LDS R14, [R20+0xc] ;  /* 0x00000c00140e7984 */ /* 0x000a620000000800 */
[----:B------:R-:W-:-:S04]  /*1480*/  SHF.R.U64 R23, R2, R23, R13 ;  /* 0x0000001702177219 */ /* 0x000fc8000000120d */
[----:B------:R-:W2:Y:S01]  /*1490*/  I2F.U16 R21, R21 ;  /* 0x0000001500157306 */ /* 0x000ea20000101000 */
[----:B-----5:R-:W-:-:S07]  /*14a0*/  LOP3.LUT R20, R23, 0x1, RZ, 0xc0, !PT ;  /* 0x0000000117147812 */ /* 0x020fce00078ec0ff */
[----:B------:R-:W4:Y:S08]  /*14b0*/  I2F.U16 R22, R22 ;  /* 0x0000001600167306 */ /* 0x000f300000101000 */
[----:B------:R-:W1:Y:S01]  /*14c0*/  I2F.U16 R20, R20 ;  /* 0x0000001400147306 */ /* 0x000e620000101000 */
[----:B0-----:R-:W-:-:S04]  /*14d0*/  FFMA R19, R18, R19, R17 ;  /* 0x0000001312137223 */ /* 0x001fc80000000011 */
[----:B--2---:R-:W-:-:S04]  /*14e0*/  FFMA R16, R16, R21, R19 ;  /* 0x0000001510107223 */ /* 0x004fc80000000013 */
[----:B----4-:R-:W-:-:S04]  /*14f0*/  FFMA R15, R15, R22, R16 ;  /* 0x000000160f0f7223 */ /* 0x010fc80000000010 */
[----:B-1----:R-:W-:-:S07]  /*1500*/  FFMA R17, R14, R20, R15 ;  /* 0x000000140e117223 */ /* 0x002fce000000000f */
.L_x_12:
[----:B------:R-:W-:Y:S05]  /*1510*/  @!P1 BRA `(.L_x_9) ;  /* 0x0000000000689947 */ /* 0x000fea0003800000 */
[----:B------:R-:W-:-:S05]  /*1520*/  LOP3.LUT R15, R6, 0x3, RZ, 0x3c, !PT ;  /* 0x00000003060f7812 */ /* 0x000fca00078e3cff */
[----:B------:R-:W-:-:S05]  /*1530*/  IMAD.IADD R15, R0, 0x1, R15 ;  /* 0x00000001000f7824 */ /* 0x000fca00078e020f */
[C---:B------:R-:W-:Y:S02]  /*1540*/  LOP3.LUT R16, R15.reuse, 0x3, RZ, 0xc0, !PT ;  /* 0x000000030f107812 */ /* 0x040fe400078ec0ff */
[----:B------:R-:W-:Y:S02]  /*1550*/  LOP3.LUT R14, R15, 0x1, RZ, 0xc0, !PT ;  /* 0x000000010f0e7812 */ /* 0x000fe400078ec0ff */
[----:B------:R-:W-:Y:S02]  /*1560*/  ISETP.NE.AND P0, PT, R16, 0x1, PT ;  /* 0x000000011000780c */ /* 0x000fe40003f05270 */
[----:B------:R-:W-:-:S11]  /*1570*/  ISETP.NE.U32.AND P1, PT, R14, 0x1, PT ;  /* 0x000000010e00780c */ /* 0x000fd60003f25070 */
[----:B------:R-:W-:Y:S05]  /*1580*/  @!P0 BRA `(.L_x_13) ;  /* 0x0000000000348947 */ /* 0x000fea0003800000 */
[C---:B------:R-:W-:Y:S01]  /*1590*/  IMAD R15, R9.reuse, 0x4, R12 ;  /* 0x00000004090f7824 */ /* 0x040fe200078e020c */
[--C-:B------:R-:W-:Y:S01]  /*15a0*/  SHF.R.U64 R14, R2, R9, R13.reuse ;  /* 0x00000009020e7219 */ /* 0x100fe2000000120d */
[C---:B------:R-:W-:Y:S01]  /*15b0*/  VIADD R18, R9.reuse, 0x1 ;  /* 0x0000000109127836 */ /* 0x040fe20000000000 */
[----:B------:R-:W-:Y:S02]  /*15c0*/  IADD3 R9, PT, PT, R9, 0x2, RZ ;  /* 0x0000000209097810 */ /* 0x000fe40007ffe0ff */
[----:B------:R-:W0:Y:S01]  /*15d0*/  LDS R16, [R15] ;  /* 0x000000000f107984 */ /* 0x000e220000000800 */
[----:B------:R-:W-:Y:S02]  /*15e0*/  LOP3.LUT R14, R14, 0x1, RZ, 0xc0, !PT ;  /* 0x000000010e0e7812 */ /* 0x000fe400078ec0ff */
[----:B------:R-:W-:Y:S01]  /*15f0*/  SHF.R.U64 R18, R2, R18, R13 ;  /* 0x0000001202127219 */ /* 0x000fe2000000120d */
[----:B------:R-:W2:Y:S03]  /*1600*/  LDS R19, [R15+0x4] ;  /* 0x000004000f137984 */ /* 0x000ea60000000800 */
[----:B------:R-:W-:Y:S01]  /*1610*/  LOP3.LUT R18, R18, 0x1, RZ, 0xc0, !PT ;  /* 0x0000000112127812 */ /* 0x000fe200078ec0ff */
[----:B------:R-:W0:Y:S08]  /*1620*/  I2F.U16 R14, R14 ;  /* 0x0000000e000e7306 */ /* 0x000e300000101000 */
[----:B------:R-:W2:Y:S01]  /*1630*/  I2F.U16 R18, R18 ;  /* 0x0000001200127306 */ /* 0x000ea20000101000 */
[----:B0-----:R-:W-:-:S04]  /*1640*/  FFMA R16, R16, R14, R17 ;  /* 0x0000000e10107223 */ /* 0x001fc80000000011 */
[----:B--2---:R-:W-:-:S07]  /*1650*/  FFMA R17, R19, R18, R16 ;  /* 0x0000001213117223 */ /* 0x004fce0000000010 */
.L_x_13:
[----:B------:R-:W-:Y:S01]  /*1660*/  @!P1 IMAD R12, R9, 0x4, R12 ;  /* 0x00000004090c9824 */ /* 0x000fe200078e020c */
[----:B------:R-:W-:-:S04]  /*1670*/  @!P1 SHF.R.U64 R9, R2, R9, R13 ;  /* 0x0000000902099219 */ /* 0x000fc8000000120d */
[----:B------:R-:W-:Y:S01]  /*1680*/  @!P1 LOP3.LUT R9, R9, 0x1, RZ, 0xc0, !PT ;  /* 0x0000000109099812 */ /* 0x000fe200078ec0ff */
[----:B------:R-:W0:Y:S05]  /*1690*/  @!P1 LDS R12, [R12] ;  /* 0x000000000c0c9984 */ /* 0x000e2a0000000800 */
[----:B------:R-:W0:Y:S02]  /*16a0*/  @!P1 I2F.U16 R9, R9 ;  /* 0x0000000900099306 */ /* 0x000e240000101000 */
[----:B0-----:R-:W-:-:S07]  /*16b0*/  @!P1 FFMA R17, R12, R9, R17 ;  /* 0x000000090c119223 */ /* 0x001fce0000000011 */
.L_x_9:
[----:B-1-3--:R-:W-:Y:S05]  /*16c0*/  BSYNC.RECONVERGENT B1 ;  /* 0x0000000000017941 */ /* 0x00afea0003800200 */
.L_x_8:
[----:B------:R-:W-:Y:S02]  /*16d0*/  VIADD R11, R11, 0x1 ;  /* 0x000000010b0b7836 */ /* 0x000fe40000000000 */
[----:B------:R-:W-:Y:S02]  /*16e0*/  VIADD R8, R8, 0x1 ;  /* 0x0000000108087836 */ /* 0x000fe40000000000 */
[----:B------:R-:W-:Y:S01]  /*16f0*/  VIADD R6, R6, 0x1 ;  /* 0x0000000106067836 */ /* 0x000fe20000000000 */
[----:B0-----:R-:W-:-:S13]  /*1700*/  ISETP.NE.AND P0, PT, R11, R10, PT ;  /* 0x0000000a0b00720c */ /* 0x001fda0003f05270 */
[----:B------:R-:W-:Y:S05]  /*1710*/  @P0 BRA `(.L_x_14) ;  /* 0xfffffff400c80947 */ /* 0x000fea000383ffff */
[----:B------:R-:W0:Y:S01]  /*1720*/  LDCU.128 UR12, c[0x0][0x390] ;  /* 0x00007200ff0c77ac */ /* 0x000e220008000c00 */
[----:B------:R-:W-:Y:S01]  /*1730*/  IMAD.MOV.U32 R12, RZ, RZ, R2 ;  /* 0x000000ffff0c7224 */ /* 0x000fe200078e0002 */
[C---:B0-----:R-:W-:Y:S02]  /*1740*/  LEA R8, P0, R4.reuse, UR14, 0x3 ;  /* 0x0000000e04087c11 */ /* 0x041fe4000f8018ff */
[C---:B------:R-:W-:Y:S02]  /*1750*/  LEA R10, P1, R4.reuse, UR12, 0x2 ;  /* 0x0000000c040a7c11 */ /* 0x040fe4000f8210ff */
[C-C-:B------:R-:W-:Y:S02]  /*1760*/  LEA.HI.X R9, R4.reuse, UR15, R5.reuse, 0x3, P0 ;  /* 0x0000000f04097c11 */ /* 0x140fe400080f1c05 */
[--C-:B------:R-:W-:Y:S02]  /*1770*/  LEA.HI.X R11, R4, UR13, R5.reuse, 0x2, P1 ;  /* 0x0000000d040b7c11 */ /* 0x100fe400088f1405 */
[----:B------:R-:W-:Y:S01]  /*1780*/  IADD3 R4, P0, PT, R7, R4, RZ ;  /* 0x0000000407047210 */ /* 0x000fe20007f1e0ff */
[----:B------:R4:W-:Y:S04]  /*1790*/  STG.E.64 desc[UR8][R8.64], R12 ;  /* 0x0000000c08007986 */ /* 0x0009e8000c101b08 */
[----:B------:R4:W-:Y:S01]  /*17a0*/  STG.E desc[UR8][R10.64], R17 ;  /* 0x000000110a007986 */ /* 0x0009e2000c101908 */
[----:B------:R-:W-:Y:S01]  /*17b0*/  IMAD.X R5, RZ, RZ, R5, P0 ;  /* 0x000000ffff057224 */ /* 0x000fe200000e0605 */
[----:B------:R-:W-:-:S04]  /*17c0*/  ISETP.GE.U32.AND P0, PT, R4, UR4, PT ;  /* 0x0000000404007c0c */ /* 0x000fc8000bf06070 */
[----:B------:R-:W-:-:S13]  /*17d0*/  ISETP.GE.AND.EX P0, PT, R5, UR7, PT, P0 ;  /* 0x0000000705007c0c */ /* 0x000fda000bf06300 */
[----:B----4-:R-:W-:Y:S05]  /*17e0*/  @!P0 BRA `(.L_x_15) ;  /* 0xfffffff400708947 */ /* 0x010fea000383ffff */
[----:B------:R-:W-:Y:S05]  /*17f0*/  BSYNC.RECONVERGENT B0 ;  /* 0x0000000000007941 */ /* 0x000fea0003800200 */
.L_x_7:
[----:B------:R-:W-:Y:S05]  /*1800*/  EXIT ;  /* 0x000000000000794d */ /* 0x000fea0003800000 */
.L_x_6:
[----:B------:R-:W-:Y:S01]  /*1810*/  IADD3 R2, P1, PT, R7, R4, RZ ;  /* 0x0000000407027210 */ /* 0x000fe20007f3e0ff */
[----:B------:R-:W-:Y:S03]  /*1820*/  BSSY.RECONVERGENT B0, `(.L_x_16) ;  /* 0x0000029000007945 */ /* 0x000fe60003800200 */
[----:B------:R-:W-:Y:S02]  /*1830*/  IADD3.X R9, PT, PT, RZ, R5, RZ, P1, !PT ;  /* 0x00000005ff097210 */ /* 0x000fe40000ffe4ff */
[C---:B------:R-:W-:Y:S02]  /*1840*/  ISETP.GE.U32.AND P0, PT, R2.reuse, UR4, PT ;  /* 0x0000000402007c0c */ /* 0x040fe4000bf06070 */
[----:B------:R-:W-:Y:S02]  /*1850*/  ISETP.GT.U32.AND P1, PT, R2, UR4, PT ;  /* 0x0000000402007c0c */ /* 0x000fe4000bf24070 */
[----:B------:R-:W-:-:S02]  /*1860*/  ISETP.GE.AND.EX P0, PT, R9, UR7, PT, P0 ;  /* 0x0000000709007c0c */ /* 0x000fc4000bf06300 */
[C---:B------:R-:W-:Y:S02]  /*1870*/  ISETP.GT.AND.EX P1, PT, R9.reuse, UR7, PT, P1 ;  /* 0x0000000709007c0c */ /* 0x040fe4000bf24310 */
[----:B------:R-:W-:Y:S02]  /*1880*/  SEL R0, RZ, 0x1, P0 ;  /* 0x00000001ff007807 */ /* 0x000fe40000000000 */
[----:B------:R-:W-:Y:S02]  /*1890*/  SEL R3, R2, UR4, P1 ;  /* 0x0000000402037c07 */ /* 0x000fe40008800000 */
[----:B------:R-:W-:Y:S02]  /*18a0*/  SEL R6, R9, UR7, P1 ;  /* 0x0000000709067c07 */ /* 0x000fe40008800000 */
[----:B------:R-:W-:Y:S02]  /*18b0*/  IADD3 R2, P1, P2, R3, -R2, -R0 ;  /* 0x8000000203027210 */ /* 0x000fe40007a3e800 */
[----:B------:R-:W-:-:S02]  /*18c0*/  ISETP.GT.U32.AND P0, PT, R7, 0x1, PT ;  /* 0x000000010700780c */ /* 0x000fc40003f04070 */
[----:B------:R-:W-:Y:S02]  /*18d0*/  IADD3.X R3, PT, PT, R6, -0x1, ~R9, P1, P2 ;  /* 0xffffffff06037810 */ /* 0x000fe40000fe4c09 */
[----:B------:R-:W-:Y:S02]  /*18e0*/  ISETP.GT.U32.AND.EX P0, PT, RZ, RZ, PT, P0 ;  /* 0x000000ffff00720c */ /* 0x000fe40003f04100 */
[----:B------:R-:W-:Y:S02]  /*18f0*/  ISETP.NE.U32.AND P1, PT, R3, RZ, PT ;  /* 0x000000ff0300720c */ /* 0x000fe40003f25070 */
[----:B------:R-:W-:-:S11]  /*1900*/  SEL R8, R7, 0x1, P0 ;  /* 0x0000000107087807 */ /* 0x000fd60000000000 */
[----:B------:R-:W-:Y:S05]  /*1910*/  @P1 BRA `(.L_x_17) ;  /* 0x0000000000541947 */ /* 0x000fea0003800000 */
[----:B------:R-:W2:Y:S01]  /*1920*/  I2F.U32.RP R3, R8 ;  /* 0x0000000800037306 */ /* 0x000ea20000209000 */
[----:B------:R-:W-:-:S07]  /*1930*/  ISETP.NE.U32.AND P2, PT, R8, RZ, PT ;  /* 0x000000ff0800720c */ /* 0x000fce0003f45070 */
[----:B--2---:R-:W2:Y:S02]  /*1940*/  MUFU.RCP R3, R3 ;  /* 0x0000000300037308 */ /* 0x004ea40000001000 */
[----:B--2---:R-:W-:Y:S02]  /*1950*/  VIADD R10, R3, 0xffffffe ;  /* 0x0ffffffe030a7836 */ /* 0x004fe40000000000 */
[----:B------:R-:W-:-:S04]  /*1960*/  IMAD.MOV.U32 R3, RZ, RZ, RZ ;  /* 0x000000ffff037224 */ /* 0x000fc800078e00ff */
[----:B0-----:R0:W2:Y:S02]  /*1970*/  F2I.FTZ.U32.TRUNC.NTZ R11, R10 ;  /* 0x0000000a000b7305 */ /* 0x0010a4000021f000 */
[----:B0-----:R-:W-:Y:S02]  /*1980*/  IMAD.MOV.U32 R10, RZ, RZ, RZ ;  /* 0x000000ffff0a7224 */ /* 0x001fe400078e00ff */
[----:B--2---:R-:W-:-:S04]  /*1990*/  IMAD.MOV R9, RZ, RZ, -R11 ;  /* 0x000000ffff097224 */ /* 0x004fc800078e0a0b */
[----:B------:R-:W-:-:S04]  /*19a0*/  IMAD R9, R9, R8, RZ ;  /* 0x0000000809097224 */ /* 0x000fc800078e02ff */
[----:B------:R-:W-:-:S06]  /*19b0*/  IMAD.HI.U32 R11, R11, R9, R10 ;  /* 0x000000090b0b7227 */ /* 0x000fcc00078e000a */
[----:B------:R-:W-:-:S04]  /*19c0*/  IMAD.HI.U32 R11, R11, R2, RZ ;  /* 0x000000020b0b7227 */ /* 0x000fc800078e00ff */
[----:B------:R-:W-:-:S04]  /*19d0*/  IMAD.MOV R9, RZ, RZ, -R11 ;  /* 0x000000ffff097224 */ /* 0x000fc800078e0a0b */
[----:B------:R-:W-:-:S05]  /*19e0*/  IMAD R9, R8, R9, R2 ;  /* 0x0000000908097224 */ /* 0x000fca00078e0202 */
[----:B------:R-:W-:-:S13]  /*19f0*/  ISETP.GE.U32.AND P0, PT, R9, R8, PT ;  /* 0x000000080900720c */ /* 0x000fda0003f06070 */
[----:B------:R-:W-:Y:S02]  /*1a00*/  @P0 IMAD.IADD R9, R9, 0x1, -R8 ;  /* 0x0000000109090824 */ /* 0x000fe400078e0a08 */
[----:B------:R-:W-:-:S03]  /*1a10*/  @P0 VIADD R11, R11, 0x1 ;  /* 0x000000010b0b0836 */ /* 0x000fc60000000000 */
[----:B------:R-:W-:-:S13]  /*1a20*/  ISETP.GE.U32.AND P1, PT, R9, R8, PT ;  /* 0x000000080900720c */ /* 0x000fda0003f26070 */
[----:B------:R-:W-:Y:S02]  /*1a30*/  @P1 IADD3 R11, PT, PT, R11, 0x1, RZ ;  /* 0x000000010b0b1810 */ /* 0x000fe40007ffe0ff */
[----:B------:R-:W-:-:S05]  /*1a40*/  @!P2 LOP3.LUT R11, RZ, R8, RZ, 0x33, !PT ;  /* 0x00000008ff0ba212 */ /* 0x000fca00078e33ff */
[----:B------:R-:W-:Y:S01]  /*1a50*/  IMAD.MOV.U32 R2, RZ, RZ, R11 ;  /* 0x000000ffff027224 */ /* 0x000fe200078e000b */
[----:B------:R-:W-:Y:S06]  /*1a60*/  BRA `(.L_x_18) ;  /* 0x0000000000107947 */ /* 0x000fec0003800000 */
.L_x_17:
[----:B------:R-:W-:-:S07]  /*1a70*/  MOV R6, 0x1a90 ;  /* 0x00001a9000067802 */ /* 0x000fce0000000f00 */
[----:B01-3--:R-:W-:Y:S05]  /*1a80*/  CALL.REL.NOINC `($__internal_0_$__cuda_sm20_div_u64) ;  /* 0x0000000400507944 */ /* 0x00bfea0003c00000 */
[----:B------:R-:W-:Y:S02]  /*1a90*/  IMAD.MOV.U32 R2, RZ, RZ, R8 ;  /* 0x000000ffff027224 */ /* 0x000fe400078e0008 */
[----:B------:R-:W-:-:S07]  /*1aa0*/  IMAD.MOV.U32 R3, RZ, RZ, R9 ;  /* 0x000000ffff037224 */ /* 0x000fce00078e0009 */
.L_x_18:
[----:B-1-3--:R-:W-:Y:S05]  /*1ab0*/  BSYNC.RECONVERGENT B0 ;  /* 0x0000000000007941 */ /* 0x00afea0003800200 */
.L_x_16:
[----:B------:R-:W-:Y:S01]  /*1ac0*/  IADD3 R0, P0, PT, R2, R0, RZ ;  /* 0x0000000002007210 */ /* 0x000fe20007f1e0ff */
[----:B------:R-:W-:Y:S03]  /*1ad0*/  BSSY.RECONVERGENT B0, `(.L_x_19) ;  /* 0x000001e000007945 */ /* 0x000fe60003800200 */
[C---:B------:R-:W-:Y:S01]  /*1ae0*/  LOP3.LUT R6, R0.reuse, 0x3, RZ, 0xc0, !PT ;  /* 0x0000000300067812 */ /* 0x040fe200078ec0ff */
[----:B------:R-:W-:Y:S01]  /*1af0*/  IMAD.X R2, RZ, RZ, R3, P0 ;  /* 0x000000ffff027224 */ /* 0x000fe200000e0603 */
[----:B------:R-:W-:Y:S02]  /*1b00*/  ISETP.GE.U32.AND P0, PT, R0, 0x3, PT ;  /* 0x000000030000780c */ /* 0x000fe40003f06070 */
[----:B------:R-:W-:Y:S02]  /*1b10*/  ISETP.NE.U32.AND P1, PT, R6, 0x3, PT ;  /* 0x000000030600780c */ /* 0x000fe40003f25070 */
[----:B------:R-:W-:-:S02]  /*1b20*/  ISETP.GE.U32.AND.EX P0, PT, R2, RZ, PT, P0 ;  /* 0x000000ff0200720c */ /* 0x000fc40003f06100 */
[----:B------:R-:W-:-:S13]  /*1b30*/  ISETP.NE.AND.EX P1, PT, RZ, RZ, PT, P1 ;  /* 0x000000ffff00720c */ /* 0x000fda0003f25310 */
[----:B------:R-:W-:Y:S05]  /*1b40*/  @!P1 BRA `(.L_x_20) ;  /* 0x0000000000589947 */ /* 0x000fea0003800000 */
[----:B------:R-:W0:Y:S01]  /*1b50*/  LDC.64 R2, c[0x0][0x3a0] ;  /* 0x0000e800ff027b82 */ /* 0x000e220000000a00 */
[----:B------:R-:W-:Y:S02]  /*1b60*/  VIADD R8, R0, 0x1 ;  /* 0x0000000100087836 */ /* 0x000fe40000000000 */
[----:B------:R-:W-:Y:S02]  /*1b70*/  HFMA2 R0, -RZ, RZ, 0, 0 ;  /* 0x00000000ff007431 */ /* 0x000fe400000001ff */
[----:B------:R-:W-:Y:S01]  /*1b80*/  IMAD.MOV.U32 R6, RZ, RZ, RZ ;  /* 0x000000ffff067224 */ /* 0x000fe200078e00ff */
[----:B------:R-:W-:-:S07]  /*1b90*/  LOP3.LUT R15, R8, 0x3, RZ, 0xc0, !PT ;  /* 0x00000003080f7812 */ /* 0x000fce00078ec0ff */
.L_x_21:
[----:B0-----:R-:W-:Y:S01]  /*1ba0*/  IMAD R14, R2, UR7, RZ ;  /* 0x00000007020e7c24 */ /* 0x001fe2000f8e02ff */
[----:B------:R-:W-:Y:S01]  /*1bb0*/  LEA R10, P1, R4, UR18, 0x3 ;  /* 0x00000012040a7c11 */ /* 0x000fe2000f8218ff */
[----:B------:R-:W-:Y:S01]  /*1bc0*/  IMAD.WIDE.U32 R8, R2, UR4, R4 ;  /* 0x0000000402087c25 */ /* 0x000fe2000f8e0004 */
[C---:B------:R-:W-:Y:S02]  /*1bd0*/  LEA R12, P2, R4.reuse, UR16, 0x2 ;  /* 0x00000010040c7c11 */ /* 0x040fe4000f8410ff */
[C-C-:B------:R-:W-:Y:S01]  /*1be0*/  LEA.HI.X R11, R4.reuse, UR19, R5.reuse, 0x3, P1 ;  /* 0x00000013040b7c11 */ /* 0x140fe200088f1c05 */
[----:B------:R-:W-:Y:S01]  /*1bf0*/  IMAD R17, R3, UR4, R14 ;  /* 0x0000000403117c24 */ /* 0x000fe2000f8e020e */
[----:B------:R-:W-:Y:S02]  /*1c00*/  LEA.HI.X R13, R4, UR17, R5, 0x2, P2 ;  /* 0x00000011040d7c11 */ /* 0x000fe400090f1405 */
[----:B------:R-:W-:Y:S01]  /*1c10*/  IADD3 R0, P1, PT, R0, 0x1, RZ ;  /* 0x0000000100007810 */ /* 0x000fe20007f3e0ff */
[----:B------:R-:W-:Y:S01]  /*1c20*/  IMAD.IADD R9, R17, 0x1, R9 ;  /* 0x0000000111097824 */ /* 0x000fe200078e0209 */
[----:B------:R-:W-:-:S03]  /*1c30*/  IADD3 R4, P2, PT, R7, R4, RZ ;  /* 0x0000000407047210 */ /* 0x000fc60007f5e0ff */
[----:B------:R-:W-:Y:S01]  /*1c40*/  IMAD.X R6, RZ, RZ, R6, P1 ;  /* 0x000000ffff067224 */ /* 0x000fe200008e0606 */
[----:B------:R1:W-:Y:S01]  /*1c50*/  STG.E.64 desc[UR8][R10.64], R8 ;  /* 0x000000080a007986 */ /* 0x0003e2000c101b08 */
[----:B------:R-:W-:Y:S01]  /*1c60*/  ISETP.NE.U32.AND P1, PT, R0, R15, PT ;  /* 0x0000000f0000720c */ /* 0x000fe20003f25070 */
[----:B------:R-:W-:Y:S02]  /*1c70*/  IMAD.X R5, RZ, RZ, R5, P2 ;  /* 0x000000ffff057224 */ /* 0x000fe400010e0605 */
[----:B------:R1:W-:Y:S01]  /*1c80*/  STG.E desc[UR8][R12.64], RZ ;  /* 0x000000ff0c007986 */ /* 0x0003e2000c101908 */
[----:B------:R-:W-:-:S13]  /*1c90*/  ISETP.NE.AND.EX P1, PT, R6, RZ, PT, P1 ;  /* 0x000000ff0600720c */ /* 0x000fda0003f25310 */
[----:B-1----:R-:W-:Y:S05]  /*1ca0*/  @P1 BRA `(.L_x_21) ;  /* 0xfffffffc00bc1947 */ /* 0x002fea000383ffff */
.L_x_20:
[----:B------:R-:W-:Y:S05]  /*1cb0*/  BSYNC.RECONVERGENT B0 ;  /* 0x0000000000007941 */ /* 0x000fea0003800200 */
.L_x_19:
[----:B------:R-:W-:Y:S05]  /*1cc0*/  @!P0 EXIT ;  /* 0x000000000000894d */ /* 0x000fea0003800000 */
[----:B------:R-:W0:Y:S01]  /*1cd0*/  LDC.64 R2, c[0x0][0x3a0] ;  /* 0x0000e800ff027b82 */ /* 0x000e220000000a00 */
[----:B------:R-:W-:Y:S01]  /*1ce0*/  BSSY.RECONVERGENT B0, `(.L_x_22) ;  /* 0x000002d000007945 */ /* 0x000fe20003800200 */
[C---:B------:R-:W-:Y:S01]  /*1cf0*/  IMAD.SHL.U32 R17, R7.reuse, 0x8, RZ ;  /* 0x0000000807117824 */ /* 0x040fe200078e00ff */
[--C-:B------:R-:W-:Y:S01]  /*1d00*/  SHF.R.U32.HI R19, RZ, 0x1d, R7.reuse ;  /* 0x0000001dff137819 */ /* 0x100fe20000011607 */
[----:B------:R-:W-:Y:S01]  /*1d10*/  IMAD.SHL.U32 R21, R7, 0x4, RZ ;  /* 0x0000000407157824 */ /* 0x000fe200078e00ff */
[----:B------:R-:W-:-:S07]  /*1d20*/  SHF.R.U32.HI R0, RZ, 0x1e, R7 ;  /* 0x0000001eff007819 */ /* 0x000fce0000011607 */
.L_x_23:
[----:B0-----:R-:W-:Y:S01]  /*1d30*/  IMAD R6, R2, UR7, RZ ;  /* 0x0000000702067c24 */ /* 0x001fe2000f8e02ff */
[----:B---3--:R-:W-:Y:S01]  /*1d40*/  LEA R26, P0, R4, UR22, 0x3 ;  /* 0x00000016041a7c11 */ /* 0x008fe2000f8018ff */
[----:B------:R-:W-:Y:S01]  /*1d50*/  IMAD.WIDE.U32 R10, R2, UR4, R4 ;  /* 0x00000004020a7c25 */ /* 0x000fe2000f8e0004 */
[C---:B------:R-:W-:Y:S02]  /*1d60*/  LEA R28, P1, R4.reuse, UR20, 0x2 ;  /* 0x00000014041c7c11 */ /* 0x040fe4000f8210ff */
[C-C-:B------:R-:W-:Y:S01]  /*1d70*/  LEA.HI.X R27, R4.reuse, UR23, R5.reuse, 0x3, P0 ;  /* 0x00000017041b7c11 */ /* 0x140fe200080f1c05 */
[----:B------:R-:W-:Y:S01]  /*1d80*/  IMAD R15, R3, UR4, R6 ;  /* 0x00000004030f7c24 */ /* 0x000fe2000f8e0206 */
[----:B------:R-:W-:Y:S01]  /*1d90*/  LEA.HI.X R29, R4, UR21, R5, 0x2, P1 ;  /* 0x00000015041d7c11 */ /* 0x000fe200088f1405 */
[----:B------:R-:W-:Y:S01]  /*1da0*/  IMAD.MOV.U32 R14, RZ, RZ, R10 ;  /* 0x000000ffff0e7224 */ /* 0x000fe200078e000a */
[----:B------:R-:W-:Y:S02]  /*1db0*/  IADD3 R12, P1, PT, R17, R26, RZ ;  /* 0x0000001a110c7210 */ /* 0x000fe40007f3e0ff */
[----:B------:R-:W-:-:S02]  /*1dc0*/  IADD3 R15, PT, PT, R15, R11, RZ ;  /* 0x0000000b0f0f7210 */ /* 0x000fc40007ffe0ff */
[----:B------:R-:W-:Y:S01]  /*1dd0*/  IADD3 R8, P0, PT, R7, R10, RZ ;  /* 0x0000000a07087210 */ /* 0x000fe20007f1e0ff */
[----:B------:R-:W-:Y:S01]  /*1de0*/  IMAD.X R13, R19, 0x1, R27, P1 ;  /* 0x00000001130d7824 */ /* 0x000fe200008e061b */
[----:B------:R-:W-:Y:S01]  /*1df0*/  IADD3 R10, P2, PT, R21, R28, RZ ;  /* 0x0000001c150a7210 */ /* 0x000fe20007f5e0ff */
[----:B------:R0:W-:Y:S02]  /*1e00*/  STG.E.64 desc[UR8][R26.64], R14 ;  /* 0x0000000e1a007986 */ /* 0x0001e4000c101b08 */
[----:B------:R-:W-:Y:S01]  /*1e10*/  IMAD.X R9, RZ, RZ, R15, P0 ;  /* 0x000000ffff097224 */ /* 0x000fe200000e060f */
[----:B------:R-:W-:Y:S01]  /*1e20*/  IADD3 R24, P0, PT, R7, R8, RZ ;  /* 0x0000000807187210 */ /* 0x000fe20007f1e0ff */
[----:B------:R-:W-:Y:S01]  /*1e30*/  IMAD.X R11, R0, 0x1, R29, P2 ;  /* 0x00000001000b7824 */ /* 0x000fe200010e061d */
[----:B------:R-:W-:Y:S01]  /*1e40*/  IADD3 R22, P2, PT, R21, R10, RZ ;  /* 0x0000000a15167210 */ /* 0x000fe20007f5e0ff */
[----:B------:R1:W-:Y:S01]  /*1e50*/  STG.E desc[UR8][R28.64], RZ ;  /* 0x000000ff1c007986 */ /* 0x0003e2000c101908 */
[----:B------:R-:W-:-:S03]  /*1e60*/  IADD3.X R25, PT, PT, RZ, R9, RZ, P0, !PT ;  /* 0x00000009ff197210 */ /* 0x000fc600007fe4ff */
[----:B------:R2:W-:Y:S01]  /*1e70*/  STG.E.64 desc[UR8][R12.64], R8 ;  /* 0x000000080c007986 */ /* 0x0005e2000c101b08 */
[----:B------:R-:W-:Y:S01]  /*1e80*/  IMAD.X R23, R0, 0x1, R11, P2 ;  /* 0x0000000100177824 */ /* 0x000fe200010e060b */
[----:B0-----:R-:W-:Y:S02]  /*1e90*/  IADD3 R14, P1, PT, R17, R12, RZ ;  /* 0x0000000c110e7210 */ /* 0x001fe40007f3e0ff */
[----:B------:R3:W-:Y:S01]  /*1ea0*/  STG.E desc[UR8][R10.64], RZ ;  /* 0x000000ff0a007986 */ /* 0x0007e2000c101908 */
[----:B------:R-:W-:Y:S02]  /*1eb0*/  IADD3 R26, P0, PT, R7, R24, RZ ;  /* 0x00000018071a7210 */ /* 0x000fe40007f1e0ff */
[----:B------:R-:W-:Y:S01]  /*1ec0*/  IMAD.X R15, R19, 0x1, R13, P1 ;  /* 0x00000001130f7824 */ /* 0x000fe200008e060d */
[----:B-1----:R-:W-:Y:S02]  /*1ed0*/  IADD3 R28, P1, PT, R17, R14, RZ ;  /* 0x0000000e111c7210 */ /* 0x002fe40007f3e0ff */
[----:B------:R-:W-:Y:S01]  /*1ee0*/  IMAD.X R27, RZ, RZ, R25, P0 ;  /* 0x000000ffff1b7224 */ /* 0x000fe200000e0619 */
[----:B------:R-:W-:-:S02]  /*1ef0*/  IADD3 R4, P0, PT, R21, R4, RZ ;  /* 0x0000000415047210 */ /* 0x000fc40007f1e0ff */
[----:B--2---:R-:W-:Y:S01]  /*1f00*/  IADD3 R8, P2, PT, R21, R22, RZ ;  /* 0x0000001615087210 */ /* 0x004fe20007f5e0ff */
[----:B------:R-:W-:Y:S01]  /*1f10*/  IMAD.X R29, R19, 0x1, R15, P1 ;  /* 0x00000001131d7824 */ /* 0x000fe200008e060f */
[----:B------:R3:W-:Y:S01]  /*1f20*/  STG.E.64 desc[UR8][R14.64], R24 ;  /* 0x000000180e007986 */ /* 0x0007e2000c101b08 */
[----:B------:R-:W-:Y:S01]  /*1f30*/  IMAD.X R5, R0, 0x1, R5, P0 ;  /* 0x0000000100057824 */ /* 0x000fe200000e0605 */
[----:B------:R-:W-:Y:S01]  /*1f40*/  ISETP.GE.U32.AND P0, PT, R4, UR4, PT ;  /* 0x0000000404007c0c */ /* 0x000fe2000bf06070 */
[----:B------:R-:W-:Y:S01]  /*1f50*/  IMAD.X R9, R0, 0x1, R23, P2 ;  /* 0x0000000100097824 */ /* 0x000fe200010e0617 */
[----:B------:R3:W-:Y:S02]  /*1f60*/  STG.E desc[UR8][R22.64], RZ ;  /* 0x000000ff16007986 */ /* 0x0007e4000c101908 */
[----:B------:R-:W-:Y:S02]  /*1f70*/  ISETP.GE.AND.EX P0, PT, R5, UR7, PT, P0 ;  /* 0x0000000705007c0c */ /* 0x000fe4000bf06300 */
[----:B------:R3:W-:Y:S04]  /*1f80*/  STG.E.64 desc[UR8][R28.64], R26 ;  /* 0x0000001a1c007986 */ /* 0x0007e8000c101b08 */
[----:B------:R3:W-:Y:S07]  /*1f90*/  STG.E desc[UR8][R8.64], RZ ;  /* 0x000000ff08007986 */ /* 0x0007ee000c101908 */
[----:B------:R-:W-:Y:S05]  /*1fa0*/  @!P0 BRA `(.L_x_23) ;  /* 0xfffffffc00608947 */ /* 0x000fea000383ffff */
[----:B------:R-:W-:Y:S05]  /*1fb0*/  BSYNC.RECONVERGENT B0 ;  /* 0x0000000000007941 */ /* 0x000fea0003800200 */
.L_x_22:
[----:B------:R-:W-:Y:S05]  /*1fc0*/  EXIT ;  /* 0x000000000000794d */ /* 0x000fea0003800000 */
        .weak           $__internal_0_$__cuda_sm20_div_u64
        .type           $__internal_0_$__cuda_sm20_div_u64,@function
        .size           $__internal_0_$__cuda_sm20_div_u64,(.L_x_25 - $__internal_0_$__cuda_sm20_div_u64)
$__internal_0_$__cuda_sm20_div_u64:
[----:B------:R-:W-:-:S06]  /*1fd0*/  IMAD.MOV.U32 R9, RZ, RZ, RZ ;  /* 0x000000ffff097224 */ /* 0x000fcc00078e00ff */
[----:B------:R-:W0:Y:S08]  /*1fe0*/  I2F.U64.RP R9, R8 ;  /* 0x0000000800097312 */ /* 0x000e300000309000 */
[----:B0-----:R-:W0:Y:S02]  /*1ff0*/  MUFU.RCP R10, R9 ;  /* 0x00000009000a7308 */ /* 0x001e240000001000 */
[----:B0-----:R-:W-:-:S06]  /*2000*/  VIADD R10, R10, 0x1ffffffe ;  /* 0x1ffffffe0a0a7836 */ /* 0x001fcc0000000000 */
[----:B------:R-:W0:Y:S02]  /*2010*/  F2I.U64.TRUNC R10, R10 ;  /* 0x0000000a000a7311 */ /* 0x000e24000020d800 */
[----:B0-----:R-:W-:-:S04]  /*2020*/  IMAD.WIDE.U32 R12, R10, R8, RZ ;  /* 0x000000080a0c7225 */ /* 0x001fc800078e00ff */
[----:B------:R-:W-:Y:S01]  /*2030*/  IMAD R13, R11, R8, R13 ;  /* 0x000000080b0d7224 */ /* 0x000fe200078e020d */
[----:B------:R-:W-:-:S04]  /*2040*/  IADD3 R15, P0, PT, RZ, -R12, RZ ;  /* 0x8000000cff0f7210 */ /* 0x000fc80007f1e0ff */
[----:B------:R-:W-:Y:S01]  /*2050*/  IADD3.X R17, PT, PT, RZ, ~R13, RZ, P0, !PT ;  /* 0x8000000dff117210 */ /* 0x000fe200007fe4ff */
[----:B------:R-:W-:-:S04]  /*2060*/  IMAD.HI.U32 R12, R10, R15, RZ ;  /* 0x0000000f0a0c7227 */ /* 0x000fc800078e00ff */
[----:B------:R-:W-:Y:S02]  /*2070*/  IMAD.MOV.U32 R13, RZ, RZ, R10 ;  /* 0x000000ffff0d7224 */ /* 0x000fe400078e000a */
[-C--:B------:R-:W-:Y:S02]  /*2080*/  IMAD R19, R11, R17.reuse, RZ ;  /* 0x000000110b137224 */ /* 0x080fe400078e02ff */
[----:B------:R-:W-:-:S04]  /*2090*/  IMAD.WIDE.U32 R12, P0, R10, R17, R12 ;  /* 0x000000110a0c7225 */ /* 0x000fc8000780000c */
[----:B------:R-:W-:-:S04]  /*20a0*/  IMAD.HI.U32 R9, R11, R17, RZ ;  /* 0x000000110b097227 */ /* 0x000fc800078e00ff */
[----:B------:R-:W-:-:S04]  /*20b0*/  IMAD.HI.U32 R12, P1, R11, R15, R12 ;  /* 0x0000000f0b0c7227 */ /* 0x000fc8000782000c */
[----:B------:R-:W-:Y:S01]  /*20c0*/  IMAD.X R9, R9, 0x1, R11, P0 ;  /* 0x0000000109097824 */ /* 0x000fe200000e060b */
[----:B------:R-:W-:-:S04]  /*20d0*/  IADD3 R13, P2, PT, R19, R12, RZ ;  /* 0x0000000c130d7210 */ /* 0x000fc80007f5e0ff */
[----:B------:R-:W-:Y:S01]  /*20e0*/  IADD3.X R9, PT, PT, RZ, RZ, R9, P2, P1 ;  /* 0x000000ffff097210 */ /* 0x000fe200017e2409 */
[----:B------:R-:W-:-:S03]  /*20f0*/  IMAD.WIDE.U32 R10, R13, R8, RZ ;  /* 0x000000080d0a7225 */ /* 0x000fc600078e00ff */
[----:B------:R-:W-:Y:S01]  /*2100*/  IADD3 R15, P0, PT, RZ, -R10, RZ ;  /* 0x8000000aff0f7210 */ /* 0x000fe20007f1e0ff */
[----:B------:R-:W-:Y:S02]  /*2110*/  IMAD R10, R9, R8, R11 ;  /* 0x00000008090a7224 */ /* 0x000fe400078e020b */
[----:B------:R-:W-:Y:S02]  /*2120*/  IMAD.MOV.U32 R11, RZ, RZ, RZ ;  /* 0x000000ffff0b7224 */ /* 0x000fe400078e00ff */
[----:B------:R-:W-:-:S04]  /*2130*/  IMAD.HI.U32 R12, R13, R15, RZ ;  /* 0x0000000f0d0c7227 */ /* 0x000fc800078e00ff */
[----:B------:R-:W-:-:S04]  /*2140*/  IMAD.X R10, RZ, RZ, ~R10, P0 ;  /* 0x000000ffff0a7224 */ /* 0x000fc800000e0e0a */
[----:B------:R-:W-:-:S04]  /*2150*/  IMAD.WIDE.U32 R12, P0, R13, R10, R12 ;  /* 0x0000000a0d0c7225 */ /* 0x000fc8000780000c */
[C---:B------:R-:W-:Y:S02]  /*2160*/  IMAD R14, R9.reuse, R10, RZ ;  /* 0x0000000a090e7224 */ /* 0x040fe400078e02ff */
[----:B------:R-:W-:-:S04]  /*2170*/  IMAD.HI.U32 R13, P1, R9, R15, R12 ;  /* 0x0000000f090d7227 */ /* 0x000fc8000782000c */
[----:B------:R-:W-:Y:S01]  /*2180*/  IMAD.HI.U32 R10, R9, R10, RZ ;  /* 0x0000000a090a7227 */ /* 0x000fe200078e00ff */
[----:B------:R-:W-:-:S03]  /*2190*/  IADD3 R13, P2, PT, R14, R13, RZ ;  /* 0x0000000d0e0d7210 */ /* 0x000fc60007f5e0ff */
[----:B------:R-:W-:Y:S02]  /*21a0*/  IMAD.X R9, R10, 0x1, R9, P0 ;  /* 0x000000010a097824 */ /* 0x000fe400000e0609 */
[----:B------:R-:W-:-:S03]  /*21b0*/  IMAD.HI.U32 R10, R13, R2, RZ ;  /* 0x000000020d0a7227 */ /* 0x000fc600078e00ff */
[----:B------:R-:W-:Y:S01]  /*21c0*/  IADD3.X R9, PT, PT, RZ, RZ, R9, P2, P1 ;  /* 0x000000ffff097210 */ /* 0x000fe200017e2409 */
[----:B------:R-:W-:-:S04]  /*21d0*/  IMAD.WIDE.U32 R10, R13, R3, R10 ;  /* 0x000000030d0a7225 */ /* 0x000fc800078e000a */
[C---:B------:R-:W-:Y:S02]  /*21e0*/  IMAD R13, R9.reuse, R3, RZ ;  /* 0x00000003090d7224 */ /* 0x040fe400078e02ff */
[----:B------:R-:W-:-:S04]  /*21f0*/  IMAD.HI.U32 R10, P0, R9, R2, R10 ;  /* 0x00000002090a7227 */ /* 0x000fc8000780000a */
[----:B------:R-:W-:Y:S01]  /*2200*/  IMAD.HI.U32 R9, R9, R3, RZ ;  /* 0x0000000309097227 */ /* 0x000fe200078e00ff */
[----:B------:R-:W-:-:S03]  /*2210*/  IADD3 R13, P1, PT, R13, R10, RZ ;  /* 0x0000000a0d0d7210 */ /* 0x000fc60007f3e0ff */
[----:B------:R-:W-:Y:S02]  /*2220*/  IMAD.X R9, RZ, RZ, R9, P0 ;  /* 0x000000ffff097224 */ /* 0x000fe400000e0609 */
[----:B------:R-:W-:-:S03]  /*2230*/  IMAD.WIDE.U32 R10, R13, R8, RZ ;  /* 0x000000080d0a7225 */ /* 0x000fc600078e00ff */
[----:B------:R-:W-:Y:S02]  /*2240*/  IADD3.X R9, PT, PT, RZ, R9, RZ, P1, !PT ;  /* 0x00000009ff097210 */ /* 0x000fe40000ffe4ff */
[----:B------:R-:W-:Y:S02]  /*2250*/  IADD3 R15, P0, PT, -R10, R2, RZ ;  /* 0x000000020a0f7210 */ /* 0x000fe40007f1e1ff */
[----:B------:R-:W-:Y:S01]  /*2260*/  IADD3 R2, P2, PT, R13, 0x1, RZ ;  /* 0x000000010d027810 */ /* 0x000fe20007f5e0ff */
[----:B------:R-:W-:-:S04]  /*2270*/  IMAD R12, R9, R8, R11 ;  /* 0x00000008090c7224 */ /* 0x000fc800078e020b */
[----:B------:R-:W-:Y:S01]  /*2280*/  IMAD.X R12, R3, 0x1, ~R12, P0 ;  /* 0x00000001030c7824 */ /* 0x000fe200000e0e0c */
[----:B------:R-:W-:Y:S01]  /*2290*/  ISETP.GE.U32.AND P0, PT, R15, R8, PT ;  /* 0x000000080f00720c */ /* 0x000fe20003f06070 */
[----:B------:R-:W-:Y:S01]  /*22a0*/  IMAD.X R10, RZ, RZ, R9, P2 ;  /* 0x000000ffff0a7224 */ /* 0x000fe200010e0609 */
[-C--:B------:R-:W-:Y:S02]  /*22b0*/  IADD3 R3, P1, PT, -R8, R15.reuse, RZ ;  /* 0x0000000f08037210 */ /* 0x080fe40007f3e1ff */
[C---:B------:R-:W-:Y:S02]  /*22c0*/  ISETP.GE.U32.AND.EX P0, PT, R12.reuse, RZ, PT, P0 ;  /* 0x000000ff0c00720c */ /* 0x040fe40003f06100 */
[----:B------:R-:W-:Y:S02]  /*22d0*/  IADD3.X R11, PT, PT, R12, -0x1, RZ, P1, !PT ;  /* 0xffffffff0c0b7810 */ /* 0x000fe40000ffe4ff */
[----:B------:R-:W-:Y:S02]  /*22e0*/  SEL R3, R3, R15, P0 ;  /* 0x0000000f03037207 */ /* 0x000fe40000000000 */
[----:B------:R-:W-:-:S02]  /*22f0*/  SEL R13, R2, R13, P0 ;  /* 0x0000000d020d7207 */ /* 0x000fc40000000000 */
[----:B------:R-:W-:Y:S02]  /*2300*/  SEL R11, R11, R12, P0 ;  /* 0x0000000c0b0b7207 */ /* 0x000fe40000000000 */
[----:B------:R-:W-:Y:S02]  /*2310*/  SEL R10, R10, R9, P0 ;  /* 0x000000090a0a7207 */ /* 0x000fe40000000000 */
[----:B------:R-:W-:Y:S01]  /*2320*/  ISETP.GE.U32.AND P0, PT, R3, R8, PT ;  /* 0x000000080300720c */ /* 0x000fe20003f06070 */
[----:B------:R-:W-:Y:S01]  /*2330*/  IMAD.MOV.U32 R3, RZ, RZ, 0x0 ;  /* 0x00000000ff037424 */ /* 0x000fe200078e00ff */
[----:B------:R-:W-:Y:S02]  /*2340*/  IADD3 R2, P2, PT, R13, 0x1, RZ ;  /* 0x000000010d027810 */ /* 0x000fe40007f5e0ff */
[----:B------:R-:W-:Y:S02]  /*2350*/  ISETP.GE.U32.AND.EX P0, PT, R11, RZ, PT, P0 ;  /* 0x000000ff0b00720c */ /* 0x000fe40003f06100 */
[----:B------:R-:W-:Y:S01]  /*2360*/  ISETP.NE.U32.AND P1, PT, R8, RZ, PT ;  /* 0x000000ff0800720c */ /* 0x000fe20003f25070 */
[----:B------:R-:W-:Y:S01]  /*2370*/  IMAD.X R9, RZ, RZ, R10, P2 ;  /* 0x000000ffff097224 */ /* 0x000fe200010e060a */
[----:B------:R-:W-:Y:S01]  /*2380*/  SEL R8, R2, R13, P0 ;  /* 0x0000000d02087207 */ /* 0x000fe20000000000 */
[----:B------:R-:W-:Y:S01]  /*2390*/  IMAD.MOV.U32 R2, RZ, RZ, R6 ;  /* 0x000000ffff027224 */ /* 0x000fe200078e0006 */
[----:B------:R-:W-:-:S02]  /*23a0*/  ISETP.NE.AND.EX P1, PT, RZ, RZ, PT, P1 ;  /* 0x000000ffff00720c */ /* 0x000fc40003f25310 */
[----:B------:R-:W-:Y:S02]  /*23b0*/  SEL R9, R9, R10, P0 ;  /* 0x0000000a09097207 */ /* 0x000fe40000000000 */
[----:B------:R-:W-:Y:S02]  /*23c0*/  SEL R8, R8, 0xffffffff, P1 ;  /* 0xffffffff08087807 */ /* 0x000fe40000800000 */
[----:B------:R-:W-:Y:S01]  /*23d0*/  SEL R9, R9, 0xffffffff, P1 ;  /* 0xffffffff09097807 */ /* 0x000fe20000800000 */
[----:B------:R-:W-:Y:S06]  /*23e0*/  RET.REL.NODEC R2 `(compute_energies) ;  /* 0xffffffdc02047950 */ /* 0x000fec0003c3ffff */
.L_x_24:
[----:B------:R-:W-:-:S00]  /*23f0*/  BRA `(.L_x_24) ;  /* 0xfffffffc00fc7947 */ /* 0x000fc0000383ffff */
[----:B------:R-:W-:-:S00]  /*2400*/  NOP ;  /* 0x0000000000007918 */ /* 0x000fc00000000000 */
[----:B------:R-:W-:-:S00]  /*2410*/  NOP ;  /* 0x0000000000007918 */ /* 0x000fc00000000000 */
[----:B------:R-:W-:-:S00]  /*2420*/  NOP ;  /* 0x0000000000007918 */ /* 0x000fc00000000000 */
[----:B------:R-:W-:-:S00]  /*2430*/  NOP ;  /* 0x0000000000007918 */ /* 0x000fc00000000000 */
[----:B------:R-:W-:-:S00]  /*2440*/  NOP ;  /* 0x0000000000007918 */ /* 0x000fc00000000000 */
[----:B------:R-:W-:-:S00]  /*2450*/  NOP ;  /* 0x0000000000007918 */ /* 0x000fc00000000000 */
[----:B------:R-:W-:-:S00]  /*2460*/  NOP ;  /* 0x0000000000007918 */ /* 0x000fc00000000000 */
[----:B------:R-:W-:-:S00]  /*2470*/  NOP ;  /* 0x0000000000007918 */ /* 0x000fc00000000000 */
.L_x_25:


//--------------------- .nv.shared.compute_energies --------------------------
	.section	.nv.shared.compute_energies,"aw",@nobits
	.sectionflags	@""
	.align	4
.nv.shared.compute_energies:
	.zero		17408


//--------------------- .nv.shared.reserved.0     --------------------------
	.section	.nv.shared.reserved.0,"aw",@nobits
	.weak		__nv_reservedSMEM_offset_0_alias
	.size		__nv_reservedSMEM_offset_0_alias, 0, 64
	.other		__nv_reservedSMEM_offset_0_alias,@"STO_CUDA_RESERVED_SHARED STV_DEFAULT"
__nv_reservedSMEM_offset_0_alias:
	.zero		0
	.zero		64


//--------------------- .nv.constant0.compute_energies --------------------------
	.section	.nv.constant0.compute_energies,"a",@progbits
	.sectionflags	@""
	.align	4
.nv.constant0.compute_energies:
	.zero		936


//--------------------- SYMBOLS --------------------------

	.type		.nv.reservedSmem.offset0,@object
	.size		.nv.reservedSmem.offset0,0x4
	.type		.nv.reservedSmem.cap,@object
	.size		.nv.reservedSmem.cap,0x4
